//
// Generated by NVIDIA NVVM Compiler
//
// Compiler Build ID: CL-36424714
// Cuda compilation tools, release 13.0, V13.0.88
// Based on NVVM 20.0.0
//

.version 9.0
.target sm_100
.address_size 64

	// .globl	_Z13cudaTransposeiPA1024_j
// _ZZ12cudaMultiplyiPA1024_jS0_S0_E10local_src1 has been demoted
// _ZZ12cudaMultiplyiPA1024_jS0_S0_E10local_src2 has been demoted

.visible .entry _Z13cudaTransposeiPA1024_j(
	.param .u32 _Z13cudaTransposeiPA1024_j_param_0,
	.param .u64 .ptr .align 1 _Z13cudaTransposeiPA1024_j_param_1
)
{
	.reg .pred 	%p<6>;
	.reg .b32 	%r<28>;
	.reg .b64 	%rd<29>;

	ld.param.u64 	%rd14, [_Z13cudaTransposeiPA1024_j_param_1];
	mov.u32 	%r11, %ntid.x;
	mov.u32 	%r12, %ctaid.x;
	mov.u32 	%r13, %tid.x;
	mad.lo.s32 	%r1, %r11, %r12, %r13;
	setp.lt.s32 	%p1, %r1, 1;
	@%p1 bra 	$L__BB0_7;
	cvta.to.global.u64 	%rd1, %rd14;
	and.b32  	%r2, %r1, 3;
	setp.lt.u32 	%p2, %r1, 4;
	mov.b32 	%r26, 0;
	@%p2 bra 	$L__BB0_4;
	and.b32  	%r26, %r1, 2147483644;
	neg.s32 	%r25, %r26;
	mul.wide.u32 	%rd15, %r1, 4096;
	add.s64 	%rd16, %rd15, %rd1;
	add.s64 	%rd26, %rd16, 8;
	mul.wide.u32 	%rd17, %r1, 4;
	add.s64 	%rd18, %rd17, %rd1;
	add.s64 	%rd25, %rd18, 8192;
$L__BB0_3:
	ld.global.u32 	%r15, [%rd26+-8];
	ld.global.u32 	%r16, [%rd25+-8192];
	st.global.u32 	[%rd26+-8], %r16;
	st.global.u32 	[%rd25+-8192], %r15;
	ld.global.u32 	%r17, [%rd26+-4];
	ld.global.u32 	%r18, [%rd25+-4096];
	st.global.u32 	[%rd26+-4], %r18;
	st.global.u32 	[%rd25+-4096], %r17;
	ld.global.u32 	%r19, [%rd26];
	ld.global.u32 	%r20, [%rd25];
	st.global.u32 	[%rd26], %r20;
	st.global.u32 	[%rd25], %r19;
	ld.global.u32 	%r21, [%rd26+4];
	ld.global.u32 	%r22, [%rd25+4096];
	st.global.u32 	[%rd26+4], %r22;
	st.global.u32 	[%rd25+4096], %r21;
	add.s32 	%r25, %r25, 4;
	add.s64 	%rd26, %rd26, 16;
	add.s64 	%rd25, %rd25, 16384;
	setp.ne.s32 	%p3, %r25, 0;
	@%p3 bra 	$L__BB0_3;
$L__BB0_4:
	setp.eq.s32 	%p4, %r2, 0;
	@%p4 bra 	$L__BB0_7;
	mul.wide.u32 	%rd19, %r26, 4096;
	mul.wide.u32 	%rd20, %r1, 4;
	add.s64 	%rd21, %rd19, %rd20;
	add.s64 	%rd28, %rd1, %rd21;
	mul.wide.u32 	%rd22, %r1, 4096;
	mul.wide.u32 	%rd23, %r26, 4;
	add.s64 	%rd24, %rd22, %rd23;
	add.s64 	%rd27, %rd1, %rd24;
	neg.s32 	%r27, %r2;
$L__BB0_6:
	.pragma "nounroll";
	ld.global.u32 	%r23, [%rd27];
	ld.global.u32 	%r24, [%rd28];
	st.global.u32 	[%rd27], %r24;
	st.global.u32 	[%rd28], %r23;
	add.s64 	%rd28, %rd28, 4096;
	add.s64 	%rd27, %rd27, 4;
	add.s32 	%r27, %r27, 1;
	setp.ne.s32 	%p5, %r27, 0;
	@%p5 bra 	$L__BB0_6;
$L__BB0_7:
	ret;

}
	// .globl	_Z12cudaMultiplyiPA1024_jS0_S0_
.visible .entry _Z12cudaMultiplyiPA1024_jS0_S0_(
	.param .u32 _Z12cudaMultiplyiPA1024_jS0_S0__param_0,
	.param .u64 .ptr .align 1 _Z12cudaMultiplyiPA1024_jS0_S0__param_1,
	.param .u64 .ptr .align 1 _Z12cudaMultiplyiPA1024_jS0_S0__param_2,
	.param .u64 .ptr .align 1 _Z12cudaMultiplyiPA1024_jS0_S0__param_3
)
{
	.reg .pred 	%p<5>;
	.reg .b32 	%r<148>;
	.reg .b64 	%rd<19>;
	// demoted variable
	.shared .align 4 .b8 _ZZ12cudaMultiplyiPA1024_jS0_S0_E10local_src1[4096];
	// demoted variable
	.shared .align 4 .b8 _ZZ12cudaMultiplyiPA1024_jS0_S0_E10local_src2[4096];
	ld.param.u32 	%r28, [_Z12cudaMultiplyiPA1024_jS0_S0__param_0];
	ld.param.u64 	%rd4, [_Z12cudaMultiplyiPA1024_jS0_S0__param_1];
	ld.param.u64 	%rd5, [_Z12cudaMultiplyiPA1024_jS0_S0__param_2];
	ld.param.u64 	%rd3, [_Z12cudaMultiplyiPA1024_jS0_S0__param_3];
	cvta.to.global.u64 	%rd6, %rd5;
	cvta.to.global.u64 	%rd7, %rd4;
	mov.u32 	%r30, %nctaid.x;
	mov.u32 	%r31, %ctaid.x;
	mov.u32 	%r1, %ntid.x;
	mov.u32 	%r142, %tid.x;
	mad.lo.s32 	%r3, %r31, %r1, %r142;
	mov.u32 	%r4, %ntid.y;
	mov.u32 	%r140, %tid.y;
	shl.b32 	%r32, %r142, 7;
	mov.u32 	%r33, _ZZ12cudaMultiplyiPA1024_jS0_S0_E10local_src1;
	add.s32 	%r6, %r33, %r32;
	shl.b32 	%r34, %r140, 2;
	add.s32 	%r7, %r6, %r34;
	shl.b32 	%r35, %r31, 5;
	add.s32 	%r36, %r35, %r142;
	mul.wide.u32 	%rd8, %r36, 4096;
	add.s64 	%rd1, %rd7, %rd8;
	mov.u32 	%r37, %ctaid.y;
	mad.lo.s32 	%r8, %r37, %r4, %r140;
	mov.u32 	%r38, _ZZ12cudaMultiplyiPA1024_jS0_S0_E10local_src2;
	add.s32 	%r10, %r38, %r34;
	add.s32 	%r9, %r10, %r32;
	shl.b32 	%r39, %r37, 5;
	add.s32 	%r40, %r39, %r140;
	mul.wide.u32 	%rd9, %r40, 4;
	add.s64 	%rd2, %rd6, %rd9;
	neg.s32 	%r144, %r30;
	mov.b32 	%r145, 0;
	mov.u32 	%r141, %r140;
	mov.u32 	%r143, %r142;
$L__BB1_1:
	setp.ge.u32 	%p1, %r3, %r28;
	mov.b32 	%r146, 0;
	@%p1 bra 	$L__BB1_4;
	setp.ge.u32 	%p2, %r140, %r28;
	@%p2 bra 	$L__BB1_4;
	mul.wide.u32 	%rd10, %r141, 4;
	add.s64 	%rd11, %rd1, %rd10;
	ld.global.u32 	%r146, [%rd11];
$L__BB1_4:
	st.shared.u32 	[%r7], %r146;
	max.u32 	%r44, %r143, %r8;
	setp.ge.u32 	%p3, %r44, %r28;
	mov.b32 	%r147, 0;
	@%p3 bra 	$L__BB1_6;
	mul.wide.u32 	%rd12, %r142, 4096;
	add.s64 	%rd13, %rd2, %rd12;
	ld.global.u32 	%r147, [%rd13];
$L__BB1_6:
	st.shared.u32 	[%r9], %r147;
	bar.sync 	0;
	ld.shared.u32 	%r45, [%r6];
	ld.shared.u32 	%r46, [%r10];
	mad.lo.s32 	%r47, %r46, %r45, %r145;
	ld.shared.u32 	%r48, [%r6+4];
	ld.shared.u32 	%r49, [%r10+128];
	mad.lo.s32 	%r50, %r49, %r48, %r47;
	ld.shared.u32 	%r51, [%r6+8];
	ld.shared.u32 	%r52, [%r10+256];
	mad.lo.s32 	%r53, %r52, %r51, %r50;
	ld.shared.u32 	%r54, [%r6+12];
	ld.shared.u32 	%r55, [%r10+384];
	mad.lo.s32 	%r56, %r55, %r54, %r53;
	ld.shared.u32 	%r57, [%r6+16];
	ld.shared.u32 	%r58, [%r10+512];
	mad.lo.s32 	%r59, %r58, %r57, %r56;
	ld.shared.u32 	%r60, [%r6+20];
	ld.shared.u32 	%r61, [%r10+640];
	mad.lo.s32 	%r62, %r61, %r60, %r59;
	ld.shared.u32 	%r63, [%r6+24];
	ld.shared.u32 	%r64, [%r10+768];
	mad.lo.s32 	%r65, %r64, %r63, %r62;
	ld.shared.u32 	%r66, [%r6+28];
	ld.shared.u32 	%r67, [%r10+896];
	mad.lo.s32 	%r68, %r67, %r66, %r65;
	ld.shared.u32 	%r69, [%r6+32];
	ld.shared.u32 	%r70, [%r10+1024];
	mad.lo.s32 	%r71, %r70, %r69, %r68;
	ld.shared.u32 	%r72, [%r6+36];
	ld.shared.u32 	%r73, [%r10+1152];
	mad.lo.s32 	%r74, %r73, %r72, %r71;
	ld.shared.u32 	%r75, [%r6+40];
	ld.shared.u32 	%r76, [%r10+1280];
	mad.lo.s32 	%r77, %r76, %r75, %r74;
	ld.shared.u32 	%r78, [%r6+44];
	ld.shared.u32 	%r79, [%r10+1408];
	mad.lo.s32 	%r80, %r79, %r78, %r77;
	ld.shared.u32 	%r81, [%r6+48];
	ld.shared.u32 	%r82, [%r10+1536];
	mad.lo.s32 	%r83, %r82, %r81, %r80;
	ld.shared.u32 	%r84, [%r6+52];
	ld.shared.u32 	%r85, [%r10+1664];
	mad.lo.s32 	%r86, %r85, %r84, %r83;
	ld.shared.u32 	%r87, [%r6+56];
	ld.shared.u32 	%r88, [%r10+1792];
	mad.lo.s32 	%r89, %r88, %r87, %r86;
	ld.shared.u32 	%r90, [%r6+60];
	ld.shared.u32 	%r91, [%r10+1920];
	mad.lo.s32 	%r92, %r91, %r90, %r89;
	ld.shared.u32 	%r93, [%r6+64];
	ld.shared.u32 	%r94, [%r10+2048];
	mad.lo.s32 	%r95, %r94, %r93, %r92;
	ld.shared.u32 	%r96, [%r6+68];
	ld.shared.u32 	%r97, [%r10+2176];
	mad.lo.s32 	%r98, %r97, %r96, %r95;
	ld.shared.u32 	%r99, [%r6+72];
	ld.shared.u32 	%r100, [%r10+2304];
	mad.lo.s32 	%r101, %r100, %r99, %r98;
	ld.shared.u32 	%r102, [%r6+76];
	ld.shared.u32 	%r103, [%r10+2432];
	mad.lo.s32 	%r104, %r103, %r102, %r101;
	ld.shared.u32 	%r105, [%r6+80];
	ld.shared.u32 	%r106, [%r10+2560];
	mad.lo.s32 	%r107, %r106, %r105, %r104;
	ld.shared.u32 	%r108, [%r6+84];
	ld.shared.u32 	%r109, [%r10+2688];
	mad.lo.s32 	%r110, %r109, %r108, %r107;
	ld.shared.u32 	%r111, [%r6+88];
	ld.shared.u32 	%r112, [%r10+2816];
	mad.lo.s32 	%r113, %r112, %r111, %r110;
	ld.shared.u32 	%r114, [%r6+92];
	ld.shared.u32 	%r115, [%r10+2944];
	mad.lo.s32 	%r116, %r115, %r114, %r113;
	ld.shared.u32 	%r117, [%r6+96];
	ld.shared.u32 	%r118, [%r10+3072];
	mad.lo.s32 	%r119, %r118, %r117, %r116;
	ld.shared.u32 	%r120, [%r6+100];
	ld.shared.u32 	%r121, [%r10+3200];
	mad.lo.s32 	%r122, %r121, %r120, %r119;
	ld.shared.u32 	%r123, [%r6+104];
	ld.shared.u32 	%r124, [%r10+3328];
	mad.lo.s32 	%r125, %r124, %r123, %r122;
	ld.shared.u32 	%r126, [%r6+108];
	ld.shared.u32 	%r127, [%r10+3456];
	mad.lo.s32 	%r128, %r127, %r126, %r125;
	ld.shared.u32 	%r129, [%r6+112];
	ld.shared.u32 	%r130, [%r10+3584];
	mad.lo.s32 	%r131, %r130, %r129, %r128;
	ld.shared.u32 	%r132, [%r6+116];
	ld.shared.u32 	%r133, [%r10+3712];
	mad.lo.s32 	%r134, %r133, %r132, %r131;
	ld.shared.u32 	%r135, [%r6+120];
	ld.shared.u32 	%r136, [%r10+3840];
	mad.lo.s32 	%r137, %r136, %r135, %r134;
	ld.shared.u32 	%r138, [%r6+124];
	ld.shared.u32 	%r139, [%r10+3968];
	mad.lo.s32 	%r145, %r139, %r138, %r137;
	bar.sync 	0;
	add.s32 	%r144, %r144, 1;
	setp.ne.s32 	%p4, %r144, 0;
	add.s32 	%r143, %r143, %r1;
	add.s32 	%r142, %r142, 32;
	add.s32 	%r141, %r141, 32;
	add.s32 	%r140, %r140, %r4;
	@%p4 bra 	$L__BB1_1;
	cvta.to.global.u64 	%rd14, %rd3;
	mul.wide.u32 	%rd15, %r3, 4096;
	add.s64 	%rd16, %rd14, %rd15;
	mul.wide.u32 	%rd17, %r8, 4;
	add.s64 	%rd18, %rd16, %rd17;
	st.global.u32 	[%rd18], %r145;
	ret;

}
	// .globl	_Z7cudaAddiPA1024_jS0_S0_
.visible .entry _Z7cudaAddiPA1024_jS0_S0_(
	.param .u32 _Z7cudaAddiPA1024_jS0_S0__param_0,
	.param .u64 .ptr .align 1 _Z7cudaAddiPA1024_jS0_S0__param_1,
	.param .u64 .ptr .align 1 _Z7cudaAddiPA1024_jS0_S0__param_2,
	.param .u64 .ptr .align 1 _Z7cudaAddiPA1024_jS0_S0__param_3
)
{
	.reg .b32 	%r<12>;
	.reg .b64 	%rd<15>;

	ld.param.u64 	%rd1, [_Z7cudaAddiPA1024_jS0_S0__param_1];
	ld.param.u64 	%rd2, [_Z7cudaAddiPA1024_jS0_S0__param_2];
	ld.param.u64 	%rd3, [_Z7cudaAddiPA1024_jS0_S0__param_3];
	cvta.to.global.u64 	%rd4, %rd3;
	cvta.to.global.u64 	%rd5, %rd2;
	cvta.to.global.u64 	%rd6, %rd1;
	mov.u32 	%r1, %ctaid.x;
	mov.u32 	%r2, %ntid.x;
	mov.u32 	%r3, %tid.x;
	mad.lo.s32 	%r4, %r1, %r2, %r3;
	mov.u32 	%r5, %ctaid.y;
	mov.u32 	%r6, %ntid.y;
	mov.u32 	%r7, %tid.y;
	mad.lo.s32 	%r8, %r5, %r6, %r7;
	mul.wide.s32 	%rd7, %r4, 4096;
	add.s64 	%rd8, %rd6, %rd7;
	mul.wide.u32 	%rd9, %r8, 4;
	add.s64 	%rd10, %rd8, %rd9;
	ld.global.u32 	%r9, [%rd10];
	add.s64 	%rd11, %rd5, %rd7;
	add.s64 	%rd12, %rd11, %rd9;
	ld.global.u32 	%r10, [%rd12];
	add.s32 	%r11, %r10, %r9;
	add.s64 	%rd13, %rd4, %rd7;
	add.s64 	%rd14, %rd13, %rd9;
	st.global.u32 	[%rd14], %r11;
	ret;

}


// ===== COMPILED SASS (sm_100) =====

	.target	sm_100

	.elftype	@"ET_EXEC"


//--------------------- .note.nv.tkinfo           --------------------------
	.section	.note.nv.tkinfo,"",@"SHT_NOTE"
	.sectionflags	@"SHF_NOTE_NV_TKINFO"
	.tkinfo
        /*0018*/ 	.word	0x00000002
        /*0030*/ 	.string	""
        /*0030*/ 	.string	"ptxas"
        /*0030*/ 	.string	"Cuda compilation tools, release 13.0, V13.0.88"
        /*0030*/ 	.string	"Build cuda_13.0.r13.0/compiler.36424714_0"
        /*0030*/ 	.string	"-arch sm_100 -m 64 "



//--------------------- .note.nv.cuinfo           --------------------------
	.section	.note.nv.cuinfo,"",@"SHT_NOTE"
	.sectionflags	@"SHF_NOTE_NV_CUINFO"
        /*0018*/ 	.short	0x0002
        /*001a*/ 	.short	0x0064
        /*001c*/ 	.short	0x0082
	.zero		2


//--------------------- .nv.info                  --------------------------
	.section	.nv.info,"",@"SHT_CUDA_INFO"
	.align	4


	//----- nvinfo : EIATTR_REGCOUNT
	.align		4
        /*0000*/ 	.byte	0x04, 0x2f
        /*0002*/ 	.short	(.L_1 - .L_0)
	.align		4
.L_0:
        /*0004*/ 	.word	index@(_Z13cudaTransposeiPA1024_j)
        /*0008*/ 	.word	0x0000001a


	//----- nvinfo : EIATTR_FRAME_SIZE
	.align		4
.L_1:
        /*000c*/ 	.byte	0x04, 0x11
        /*000e*/ 	.short	(.L_3 - .L_2)
	.align		4
.L_2:
        /*0010*/ 	.word	index@(_Z13cudaTransposeiPA1024_j)
        /*0014*/ 	.word	0x00000000


	//----- nvinfo : EIATTR_REGCOUNT
	.align		4
.L_3:
        /*0018*/ 	.byte	0x04, 0x2f
        /*001a*/ 	.short	(.L_5 - .L_4)
	.align		4
.L_4:
        /*001c*/ 	.word	index@(_Z12cudaMultiplyiPA1024_jS0_S0_)
        /*0020*/ 	.word	0x0000001f


	//----- nvinfo : EIATTR_FRAME_SIZE
	.align		4
.L_5:
        /*0024*/ 	.byte	0x04, 0x11
        /*0026*/ 	.short	(.L_7 - .L_6)
	.align		4
.L_6:
        /*0028*/ 	.word	index@(_Z12cudaMultiplyiPA1024_jS0_S0_)
        /*002c*/ 	.word	0x00000000


	//----- nvinfo : EIATTR_REGCOUNT
	.align		4
.L_7:
        /*0030*/ 	.byte	0x04, 0x2f
        /*0032*/ 	.short	(.L_9 - .L_8)
	.align		4
.L_8:
        /*0034*/ 	.word	index@(_Z7cudaAddiPA1024_jS0_S0_)
        /*0038*/ 	.word	0x0000000e


	//----- nvinfo : EIATTR_FRAME_SIZE
	.align		4
.L_9:
        /*003c*/ 	.byte	0x04, 0x11
        /*003e*/ 	.short	(.L_11 - .L_10)
	.align		4
.L_10:
        /*0040*/ 	.word	index@(_Z7cudaAddiPA1024_jS0_S0_)
        /*0044*/ 	.word	0x00000000


	//----- nvinfo : EIATTR_MIN_STACK_SIZE
	.align		4
.L_11:
        /*0048*/ 	.byte	0x04, 0x12
        /*004a*/ 	.short	(.L_13 - .L_12)
	.align		4
.L_12:
        /*004c*/ 	.word	index@(_Z7cudaAddiPA1024_jS0_S0_)
        /*0050*/ 	.word	0x00000000


	//----- nvinfo : EIATTR_MIN_STACK_SIZE
	.align		4
.L_13:
        /*0054*/ 	.byte	0x04, 0x12
        /*0056*/ 	.short	(.L_15 - .L_14)
	.align		4
.L_14:
        /*0058*/ 	.word	index@(_Z12cudaMultiplyiPA1024_jS0_S0_)
        /*005c*/ 	.word	0x00000000


	//----- nvinfo : EIATTR_MIN_STACK_SIZE
	.align		4
.L_15:
        /*0060*/ 	.byte	0x04, 0x12
        /*0062*/ 	.short	(.L_17 - .L_16)
	.align		4
.L_16:
        /*0064*/ 	.word	index@(_Z13cudaTransposeiPA1024_j)
        /*0068*/ 	.word	0x00000000
.L_17:


//--------------------- .nv.compat                --------------------------
	.section	.nv.compat,"",@"SHT_CUDA_COMPAT_INFO"
	.align	4
        /*0000*/ 	.byte	0x02, 0x09, 0x00, 0x00, 0x02, 0x02, 0x01, 0x00, 0x02, 0x05, 0x05, 0x00, 0x03, 0x07, 0x01, 0x01
        /*0010*/ 	.byte	0x02, 0x03, 0x00, 0x00, 0x02, 0x06, 0x01, 0x00, 0x04, 0x0b, 0x08, 0x00, 0x09, 0x00, 0x00, 0x00
        /*0020*/ 	.byte	0x00, 0x00, 0x00, 0x00


//--------------------- .nv.info._Z7cudaAddiPA1024_jS0_S0_ --------------------------
	.section	.nv.info._Z7cudaAddiPA1024_jS0_S0_,"",@"SHT_CUDA_INFO"
	.sectionflags	@""
	.align	4


	//----- nvinfo : EIATTR_CUDA_API_VERSION
	.align		4
        /*0000*/ 	.byte	0x04, 0x37
        /*0002*/ 	.short	(.L_19 - .L_18)
.L_18:
        /*0004*/ 	.word	0x00000082


	//----- nvinfo : EIATTR_KPARAM_INFO
	.align		4
.L_19:
        /*0008*/ 	.byte	0x04, 0x17
        /*000a*/ 	.short	(.L_21 - .L_20)
.L_20:
        /*000c*/ 	.word	0x00000000
        /*0010*/ 	.short	0x0003
        /*0012*/ 	.short	0x0018
        /*0014*/ 	.byte	0x00, 0xf5, 0x21, 0x00


	//----- nvinfo : EIATTR_KPARAM_INFO
	.align		4
.L_21:
        /*0018*/ 	.byte	0x04, 0x17
        /*001a*/ 	.short	(.L_23 - .L_22)
.L_22:
        /*001c*/ 	.word	0x00000000
        /*0020*/ 	.short	0x0002
        /*0022*/ 	.short	0x0010
        /*0024*/ 	.byte	0x00, 0xf5, 0x21, 0x00


	//----- nvinfo : EIATTR_KPARAM_INFO
	.align		4
.L_23:
        /*0028*/ 	.byte	0x04, 0x17
        /*002a*/ 	.short	(.L_25 - .L_24)
.L_24:
        /*002c*/ 	.word	0x00000000
        /*0030*/ 	.short	0x0001
        /*0032*/ 	.short	0x0008
        /*0034*/ 	.byte	0x00, 0xf5, 0x21, 0x00


	//----- nvinfo : EIATTR_KPARAM_INFO
	.align		4
.L_25:
        /*0038*/ 	.byte	0x04, 0x17
        /*003a*/ 	.short	(.L_27 - .L_26)
.L_26:
        /*003c*/ 	.word	0x00000000
        /*0040*/ 	.short	0x0000
        /*0042*/ 	.short	0x0000
        /*0044*/ 	.byte	0x00, 0xf0, 0x11, 0x00


	//----- nvinfo : EIATTR_SPARSE_MMA_MASK
	.align		4
.L_27:
        /*0048*/ 	.byte	0x03, 0x50
        /*004a*/ 	.short	0x0000


	//----- nvinfo : EIATTR_MAXREG_COUNT
	.align		4
        /*004c*/ 	.byte	0x03, 0x1b
        /*004e*/ 	.short	0x00ff


	//----- nvinfo : EIATTR_MERCURY_ISA_VERSION
	.align		4
        /*0050*/ 	.byte	0x03, 0x5f
        /*0052*/ 	.short	0x0101


	//----- nvinfo : EIATTR_VRC_CTA_INIT_COUNT
	.align		4
        /*0054*/ 	.byte	0x02, 0x4a
	.zero		1
	.zero		1


	//----- nvinfo : EIATTR_EXIT_INSTR_OFFSETS
	.align		4
        /*0058*/ 	.byte	0x04, 0x1c
        /*005a*/ 	.short	(.L_29 - .L_28)


	//   ....[0]....
.L_28:
        /*005c*/ 	.word	0x00000170


	//----- nvinfo : EIATTR_CBANK_PARAM_SIZE
	.align		4
.L_29:
        /*0060*/ 	.byte	0x03, 0x19
        /*0062*/ 	.short	0x0020


	//----- nvinfo : EIATTR_PARAM_CBANK
	.align		4
        /*0064*/ 	.byte	0x04, 0x0a
        /*0066*/ 	.short	(.L_31 - .L_30)
	.align		4
.L_30:
        /*0068*/ 	.word	index@(.nv.constant0._Z7cudaAddiPA1024_jS0_S0_)
        /*006c*/ 	.short	0x0380
        /*006e*/ 	.short	0x0020


	//----- nvinfo : EIATTR_SW_WAR
	.align		4
.L_31:
        /*0070*/ 	.byte	0x04, 0x36
        /*0072*/ 	.short	(.L_33 - .L_32)
.L_32:
        /*0074*/ 	.word	0x00000008
.L_33:


//--------------------- .nv.info._Z12cudaMultiplyiPA1024_jS0_S0_ --------------------------
	.section	.nv.info._Z12cudaMultiplyiPA1024_jS0_S0_,"",@"SHT_CUDA_INFO"
	.sectionflags	@""
	.align	4


	//----- nvinfo : EIATTR_CUDA_API_VERSION
	.align		4
        /*0000*/ 	.byte	0x04, 0x37
        /*0002*/ 	.short	(.L_35 - .L_34)
.L_34:
        /*0004*/ 	.word	0x00000082


	//----- nvinfo : EIATTR_KPARAM_INFO
	.align		4
.L_35:
        /*0008*/ 	.byte	0x04, 0x17
        /*000a*/ 	.short	(.L_37 - .L_36)
.L_36:
        /*000c*/ 	.word	0x00000000
        /*0010*/ 	.short	0x0003
        /*0012*/ 	.short	0x0018
        /*0014*/ 	.byte	0x00, 0xf5, 0x21, 0x00


	//----- nvinfo : EIATTR_KPARAM_INFO
	.align		4
.L_37:
        /*0018*/ 	.byte	0x04, 0x17
        /*001a*/ 	.short	(.L_39 - .L_38)
.L_38:
        /*001c*/ 	.word	0x00000000
        /*0020*/ 	.short	0x0002
        /*0022*/ 	.short	0x0010
        /*0024*/ 	.byte	0x00, 0xf5, 0x21, 0x00


	//----- nvinfo : EIATTR_KPARAM_INFO
	.align		4
.L_39:
        /*0028*/ 	.byte	0x04, 0x17
        /*002a*/ 	.short	(.L_41 - .L_40)
.L_40:
        /*002c*/ 	.word	0x00000000
        /*0030*/ 	.short	0x0001
        /*0032*/ 	.short	0x0008
        /*0034*/ 	.byte	0x00, 0xf5, 0x21, 0x00


	//----- nvinfo : EIATTR_KPARAM_INFO
	.align		4
.L_41:
        /*0038*/ 	.byte	0x04, 0x17
        /*003a*/ 	.short	(.L_43 - .L_42)
.L_42:
        /*003c*/ 	.word	0x00000000
        /*0040*/ 	.short	0x0000
        /*0042*/ 	.short	0x0000
        /*0044*/ 	.byte	0x00, 0xf0, 0x11, 0x00


	//----- nvinfo : EIATTR_SPARSE_MMA_MASK
	.align		4
.L_43:
        /*0048*/ 	.byte	0x03, 0x50
        /*004a*/ 	.short	0x0000


	//----- nvinfo : EIATTR_MAXREG_COUNT
	.align		4
        /*004c*/ 	.byte	0x03, 0x1b
        /*004e*/ 	.short	0x00ff


	//----- nvinfo : EIATTR_NUM_BARRIERS
	.align		4
        /*0050*/ 	.byte	0x02, 0x4c
        /*0052*/ 	.byte	0x01
	.zero		1


	//----- nvinfo : EIATTR_MERCURY_ISA_VERSION
	.align		4
        /*0054*/ 	.byte	0x03, 0x5f
        /*0056*/ 	.short	0x0101


	//----- nvinfo : EIATTR_VRC_CTA_INIT_COUNT
	.align		4
        /*0058*/ 	.byte	0x02, 0x4a
	.zero		1
	.zero		1


	//----- nvinfo : EIATTR_EXIT_INSTR_OFFSETS
	.align		4
        /*005c*/ 	.byte	0x04, 0x1c
        /*005e*/ 	.short	(.L_45 - .L_44)


	//   ....[0]....
.L_44:
        /*0060*/ 	.word	0x00000810


	//----- nvinfo : EIATTR_CBANK_PARAM_SIZE
	.align		4
.L_45:
        /*0064*/ 	.byte	0x03, 0x19
        /*0066*/ 	.short	0x0020


	//----- nvinfo : EIATTR_PARAM_CBANK
	.align		4
        /*0068*/ 	.byte	0x04, 0x0a
        /*006a*/ 	.short	(.L_47 - .L_46)
	.align		4
.L_46:
        /*006c*/ 	.word	index@(.nv.constant0._Z12cudaMultiplyiPA1024_jS0_S0_)
        /*0070*/ 	.short	0x0380
        /*0072*/ 	.short	0x0020


	//----- nvinfo : EIATTR_SW_WAR
	.align		4
.L_47:
        /*0074*/ 	.byte	0x04, 0x36
        /*0076*/ 	.short	(.L_49 - .L_48)
.L_48:
        /*0078*/ 	.word	0x00000008
.L_49:


//--------------------- .nv.info._Z13cudaTransposeiPA1024_j --------------------------
	.section	.nv.info._Z13cudaTransposeiPA1024_j,"",@"SHT_CUDA_INFO"
	.sectionflags	@""
	.align	4


	//----- nvinfo : EIATTR_CUDA_API_VERSION
	.align		4
        /*0000*/ 	.byte	0x04, 0x37
        /*0002*/ 	.short	(.L_51 - .L_50)
.L_50:
        /*0004*/ 	.word	0x00000082


	//----- nvinfo : EIATTR_KPARAM_INFO
	.align		4
.L_51:
        /*0008*/ 	.byte	0x04, 0x17
        /*000a*/ 	.short	(.L_53 - .L_52)
.L_52:
        /*000c*/ 	.word	0x00000000
        /*0010*/ 	.short	0x0001
        /*0012*/ 	.short	0x0008
        /*0014*/ 	.byte	0x00, 0xf5, 0x21, 0x00


	//----- nvinfo : EIATTR_KPARAM_INFO
	.align		4
.L_53:
        /*0018*/ 	.byte	0x04, 0x17
        /*001a*/ 	.short	(.L_55 - .L_54)
.L_54:
        /*001c*/ 	.word	0x00000000
        /*0020*/ 	.short	0x0000
        /*0022*/ 	.short	0x0000
        /*0024*/ 	.byte	0x00, 0xf0, 0x11, 0x00


	//----- nvinfo : EIATTR_SPARSE_MMA_MASK
	.align		4
.L_55:
        /*0028*/ 	.byte	0x03, 0x50
        /*002a*/ 	.short	0x0000


	//----- nvinfo : EIATTR_MAXREG_COUNT
	.align		4
        /*002c*/ 	.byte	0x03, 0x1b
        /*002e*/ 	.short	0x00ff


	//----- nvinfo : EIATTR_MERCURY_ISA_VERSION
	.align		4
        /*0030*/ 	.byte	0x03, 0x5f
        /*0032*/ 	.short	0x0101


	//----- nvinfo : EIATTR_VRC_CTA_INIT_COUNT
	.align		4
        /*0034*/ 	.byte	0x02, 0x4a
	.zero		1
	.zero		1


	//----- nvinfo : EIATTR_EXIT_INSTR_OFFSETS
	.align		4
        /*0038*/ 	.byte	0x04, 0x1c
        /*003a*/ 	.short	(.L_57 - .L_56)


	//   ....[0]....
.L_56:
        /*003c*/ 	.word	0x00000060


	//   ....[1]....
        /*0040*/ 	.word	0x00000bc0


	//   ....[2]....
        /*0044*/ 	.word	0x00000d60


	//----- nvinfo : EIATTR_CRS_STACK_SIZE
	.align		4
.L_57:
        /*0048*/ 	.byte	0x04, 0x1e
        /*004a*/ 	.short	(.L_59 - .L_58)
.L_58:
        /*004c*/ 	.word	0x00000000


	//----- nvinfo : EIATTR_CBANK_PARAM_SIZE
	.align		4
.L_59:
        /*0050*/ 	.byte	0x03, 0x19
        /*0052*/ 	.short	0x0010


	//----- nvinfo : EIATTR_PARAM_CBANK
	.align		4
        /*0054*/ 	.byte	0x04, 0x0a
        /*0056*/ 	.short	(.L_61 - .L_60)
	.align		4
.L_60:
        /*0058*/ 	.word	index@(.nv.constant0._Z13cudaTransposeiPA1024_j)
        /*005c*/ 	.short	0x0380
        /*005e*/ 	.short	0x0010


	//----- nvinfo : EIATTR_SW_WAR
	.align		4
.L_61:
        /*0060*/ 	.byte	0x04, 0x36
        /*0062*/ 	.short	(.L_63 - .L_62)
.L_62:
        /*0064*/ 	.word	0x00000008
.L_63:


//--------------------- .nv.callgraph             --------------------------
	.section	.nv.callgraph,"",@"SHT_CUDA_CALLGRAPH"
	.align	4
	.sectionentsize	8
	.align		4
        /*0000*/ 	.word	0x00000000
	.align		4
        /*0004*/ 	.word	0xffffffff
	.align		4
        /*0008*/ 	.word	0x00000000
	.align		4
        /*000c*/ 	.word	0xfffffffe
	.align		4
        /*0010*/ 	.word	0x00000000
	.align		4
        /*0014*/ 	.word	0xfffffffd
	.align		4
        /*0018*/ 	.word	0x00000000
	.align		4
        /*001c*/ 	.word	0xfffffffc


//--------------------- .text._Z7cudaAddiPA1024_jS0_S0_ --------------------------
	.section	.text._Z7cudaAddiPA1024_jS0_S0_,"ax",@progbits
	.align	128
        .global         _Z7cudaAddiPA1024_jS0_S0_
        .type           _Z7cudaAddiPA1024_jS0_S0_,@function
        .size           _Z7cudaAddiPA1024_jS0_S0_,(.L_x_14 - _Z7cudaAddiPA1024_jS0_S0_)
        .other          _Z7cudaAddiPA1024_jS0_S0_,@"STO_CUDA_ENTRY STV_DEFAULT"
_Z7cudaAddiPA1024_jS0_S0_:
.text._Z7cudaAddiPA1024_jS0_S0_:
[----:B------:R-:W-:Y:S01]  /*0000*/  LDC R1, c[0x0][0x37c] ;  /* 0x0000df00ff017b82 */ /* 0x000fe20000000800 */
[----:B------:R-:W0:Y:S07]  /*0010*/  S2R R0, SR_TID.X ;  /* 0x0000000000007919 */ /* 0x000e2e0000002100 */
[----:B------:R-:W0:Y:S01]  /*0020*/  S2UR UR6, SR_CTAID.X ;  /* 0x00000000000679c3 */ /* 0x000e220000002500 */
[----:B------:R-:W1:Y:S01]  /*0030*/  LDCU.64 UR4, c[0x0][0x358] ;  /* 0x00006b00ff0477ac */ /* 0x000e620008000a00 */
[----:B------:R-:W2:Y:S06]  /*0040*/  S2R R6, SR_TID.Y ;  /* 0x0000000000067919 */ /* 0x000eac0000002200 */
[----:B------:R-:W0:Y:S08]  /*0050*/  LDC R9, c[0x0][0x360] ;  /* 0x0000d800ff097b82 */ /* 0x000e300000000800 */
[----:B------:R-:W3:Y:S08]  /*0060*/  LDC.64 R2, c[0x0][0x388] ;  /* 0x0000e200ff027b82 */ /* 0x000ef00000000a00 */
[----:B------:R-:W4:Y:S08]  /*0070*/  LDC.64 R4, c[0x0][0x390] ;  /* 0x0000e400ff047b82 */ /* 0x000f300000000a00 */
[----:B------:R-:W2:Y:S01]  /*0080*/  S2UR UR7, SR_CTAID.Y ;  /* 0x00000000000779c3 */ /* 0x000ea20000002600 */
[----:B0-----:R-:W-:-:S07]  /*0090*/  IMAD R9, R9, UR6, R0 ;  /* 0x0000000609097c24 */ /* 0x001fce000f8e0200 */
[----:B------:R-:W2:Y:S01]  /*00a0*/  LDC R11, c[0x0][0x364] ;  /* 0x0000d900ff0b7b82 */ /* 0x000ea20000000800 */
[----:B---3--:R-:W-:-:S04]  /*00b0*/  IMAD.WIDE R2, R9, 0x1000, R2 ;  /* 0x0000100009027825 */ /* 0x008fc800078e0202 */
[----:B----4-:R-:W-:-:S04]  /*00c0*/  IMAD.WIDE R4, R9, 0x1000, R4 ;  /* 0x0000100009047825 */ /* 0x010fc800078e0204 */
[----:B--2---:R-:W-:Y:S02]  /*00d0*/  IMAD R11, R11, UR7, R6 ;  /* 0x000000070b0b7c24 */ /* 0x004fe4000f8e0206 */
[----:B------:R-:W0:Y:S02]  /*00e0*/  LDC.64 R6, c[0x0][0x398] ;  /* 0x0000e600ff067b82 */ /* 0x000e240000000a00 */
[----:B------:R-:W-:-:S04]  /*00f0*/  IMAD.WIDE.U32 R2, R11, 0x4, R2 ;  /* 0x000000040b027825 */ /* 0x000fc800078e0002 */
[----:B------:R-:W-:Y:S02]  /*0100*/  IMAD.WIDE.U32 R4, R11, 0x4, R4 ;  /* 0x000000040b047825 */ /* 0x000fe400078e0004 */
[----:B-1----:R-:W2:Y:S04]  /*0110*/  LDG.E R2, desc[UR4][R2.64] ;  /* 0x0000000402027981 */ /* 0x002ea8000c1e1900 */
[----:B------:R-:W2:Y:S01]  /*0120*/  LDG.E R5, desc[UR4][R4.64] ;  /* 0x0000000404057981 */ /* 0x000ea2000c1e1900 */
[----:B0-----:R-:W-:-:S04]  /*0130*/  IMAD.WIDE R6, R9, 0x1000, R6 ;  /* 0x0000100009067825 */ /* 0x001fc800078e0206 */
[----:B------:R-:W-:Y:S01]  /*0140*/  IMAD.WIDE.U32 R6, R11, 0x4, R6 ;  /* 0x000000040b067825 */ /* 0x000fe200078e0006 */
[----:B--2---:R-:W-:-:S05]  /*0150*/  IADD3 R9, PT, PT, R2, R5, RZ ;  /* 0x0000000502097210 */ /* 0x004fca0007ffe0ff */
[----:B------:R-:W-:Y:S01]  /*0160*/  STG.E desc[UR4][R6.64], R9 ;  /* 0x0000000906007986 */ /* 0x000fe2000c101904 */
[----:B------:R-:W-:Y:S05]  /*0170*/  EXIT ;  /* 0x000000000000794d */ /* 0x000fea0003800000 */
.L_x_0:
[----:B------:R-:W-:-:S00]  /*0180*/  BRA `(.L_x_0) ;  /* 0xfffffffc00fc7947 */ /* 0x000fc0000383ffff */
[----:B------:R-:W-:-:S00]  /*0190*/  NOP ;  /* 0x0000000000007918 */ /* 0x000fc00000000000 */
        /* <DEDUP_REMOVED lines=14> */
.L_x_14:


//--------------------- .text._Z12cudaMultiplyiPA1024_jS0_S0_ --------------------------
	.section	.text._Z12cudaMultiplyiPA1024_jS0_S0_,"ax",@progbits
	.align	128
        .global         _Z12cudaMultiplyiPA1024_jS0_S0_
        .type           _Z12cudaMultiplyiPA1024_jS0_S0_,@function
        .size           _Z12cudaMultiplyiPA1024_jS0_S0_,(.L_x_15 - _Z12cudaMultiplyiPA1024_jS0_S0_)
        .other          _Z12cudaMultiplyiPA1024_jS0_S0_,@"STO_CUDA_ENTRY STV_DEFAULT"
_Z12cudaMultiplyiPA1024_jS0_S0_:
.text._Z12cudaMultiplyiPA1024_jS0_S0_:
[----:B------:R-:W-:Y:S01]  /*0000*/  LDC R1, c[0x0][0x37c] ;  /* 0x0000df00ff017b82 */ /* 0x000fe20000000800 */
[----:B------:R-:W0:Y:S07]  /*0010*/  S2R R3, SR_TID.Y ;  /* 0x0000000000037919 */ /* 0x000e2e0000002200 */
[----:B------:R-:W1:Y:S01]  /*0020*/  S2UR UR6, SR_CgaCtaId ;  /* 0x00000000000679c3 */ /* 0x000e620000008800 */
[----:B------:R-:W2:Y:S01]  /*0030*/  LDCU UR7, c[0x0][0x370] ;  /* 0x00006e00ff0777ac */ /* 0x000ea20008000800 */
[----:B------:R-:W-:Y:S01]  /*0040*/  HFMA2 R19, -RZ, RZ, 0, 0 ;  /* 0x00000000ff137431 */ /* 0x000fe200000001ff */
[----:B------:R-:W3:Y:S01]  /*0050*/  S2R R6, SR_CTAID.Y ;  /* 0x0000000000067919 */ /* 0x000ee20000002600 */
[----:B------:R-:W4:Y:S01]  /*0060*/  LDCU UR10, c[0x0][0x360] ;  /* 0x00006c00ff0a77ac */ /* 0x000f220008000800 */
[----:B------:R-:W5:Y:S03]  /*0070*/  S2R R9, SR_CTAID.X ;  /* 0x0000000000097919 */ /* 0x000f660000002500 */
[----:B------:R-:W4:Y:S01]  /*0080*/  LDC.64 R20, c[0x0][0x390] ;  /* 0x0000e400ff147b82 */ /* 0x000f220000000a00 */
[----:B------:R-:W3:Y:S01]  /*0090*/  LDCU UR11, c[0x0][0x364] ;  /* 0x00006c80ff0b77ac */ /* 0x000ee20008000800 */
[----:B------:R-:W5:Y:S01]  /*00a0*/  S2R R2, SR_TID.X ;  /* 0x0000000000027919 */ /* 0x000f620000002100 */
[----:B------:R-:W-:Y:S01]  /*00b0*/  UMOV UR4, 0x400 ;  /* 0x0000040000047882 */ /* 0x000fe20000000000 */
[----:B------:R-:W3:Y:S04]  /*00c0*/  LDCU.64 UR8, c[0x0][0x358] ;  /* 0x00006b00ff0877ac */ /* 0x000ee80008000a00 */
[----:B------:R-:W5:Y:S01]  /*00d0*/  LDC.64 R22, c[0x0][0x388] ;  /* 0x0000e200ff167b82 */ /* 0x000f620000000a00 */
[----:B------:R-:W-:Y:S01]  /*00e0*/  UIADD3 UR5, UPT, UPT, UR4, 0x1000, URZ ;  /* 0x0000100004057890 */ /* 0x000fe2000fffe0ff */
[----:B------:R-:W4:Y:S01]  /*00f0*/  LDCU UR12, c[0x0][0x380] ;  /* 0x00007000ff0c77ac */ /* 0x000f220008000800 */
[----:B-1----:R-:W-:-:S02]  /*0100*/  ULEA UR4, UR6, UR4, 0x18 ;  /* 0x0000000406047291 */ /* 0x002fc4000f8ec0ff */
[----:B------:R-:W-:Y:S01]  /*0110*/  ULEA UR5, UR6, UR5, 0x18 ;  /* 0x0000000506057291 */ /* 0x000fe2000f8ec0ff */
[----:B------:R-:W1:Y:S01]  /*0120*/  LDCU UR13, c[0x0][0x380] ;  /* 0x00007000ff0d77ac */ /* 0x000e620008000800 */
[-C--:B0-----:R-:W-:Y:S01]  /*0130*/  MOV R0, R3.reuse ;  /* 0x0000000300007202 */ /* 0x081fe20000000f00 */
[----:B--2---:R-:W-:Y:S01]  /*0140*/  UIADD3 UR6, UPT, UPT, -UR7, URZ, URZ ;  /* 0x000000ff07067290 */ /* 0x004fe2000fffe1ff */
[C---:B---3--:R-:W-:Y:S01]  /*0150*/  LEA R7, R6.reuse, R3, 0x5 ;  /* 0x0000000306077211 */ /* 0x048fe200078e28ff */
[----:B------:R-:W-:-:S04]  /*0160*/  IMAD R17, R6, UR11, R3 ;  /* 0x0000000b06117c24 */ /* 0x000fc8000f8e0203 */
[----:B----4-:R-:W-:Y:S01]  /*0170*/  IMAD.WIDE.U32 R20, R7, 0x4, R20 ;  /* 0x0000000407147825 */ /* 0x010fe200078e0014 */
[----:B------:R-:W-:Y:S02]  /*0180*/  LEA R7, R3, UR5, 0x2 ;  /* 0x0000000503077c11 */ /* 0x000fe4000f8e10ff */
[CC--:B-----5:R-:W-:Y:S01]  /*0190*/  LEA R5, R9.reuse, R2.reuse, 0x5 ;  /* 0x0000000209057211 */ /* 0x0e0fe200078e28ff */
[----:B------:R-:W-:Y:S01]  /*01a0*/  IMAD R18, R9, UR10, R2 ;  /* 0x0000000a09127c24 */ /* 0x000fe2000f8e0202 */
[C---:B------:R-:W-:Y:S02]  /*01b0*/  LEA R16, R2.reuse, UR4, 0x7 ;  /* 0x0000000402107c11 */ /* 0x040fe4000f8e38ff */
[----:B------:R-:W-:Y:S01]  /*01c0*/  MOV R4, R2 ;  /* 0x0000000200047202 */ /* 0x000fe20000000f00 */
[----:B------:R-:W-:Y:S01]  /*01d0*/  IMAD.WIDE.U32 R22, R5, 0x1000, R22 ;  /* 0x0000100005167825 */ /* 0x000fe200078e0016 */
[----:B------:R-:W-:Y:S02]  /*01e0*/  LEA R6, R3, R16, 0x2 ;  /* 0x0000001003067211 */ /* 0x000fe400078e10ff */
[----:B-1----:R-:W-:-:S07]  /*01f0*/  LEA R5, R2, R7, 0x7 ;  /* 0x0000000702057211 */ /* 0x002fce00078e38ff */
.L_x_1:
[----:B------:R-:W-:Y:S02]  /*0200*/  ISETP.GE.U32.AND P0, PT, R0, UR13, PT ;  /* 0x0000000d00007c0c */ /* 0x000fe4000bf06070 */
[----:B------:R-:W-:Y:S02]  /*0210*/  VIMNMX.U32 R8, PT, PT, R17, R2, !PT ;  /* 0x0000000211087248 */ /* 0x000fe40007fe0000 */
[----:B------:R-:W-:Y:S02]  /*0220*/  ISETP.GE.U32.OR P0, PT, R18, UR12, P0 ;  /* 0x0000000c12007c0c */ /* 0x000fe40008706470 */
[----:B------:R-:W-:Y:S02]  /*0230*/  ISETP.GE.U32.AND P1, PT, R8, UR13, PT ;  /* 0x0000000d08007c0c */ /* 0x000fe4000bf26070 */
[----:B------:R-:W-:Y:S02]  /*0240*/  MOV R27, RZ ;  /* 0x000000ff001b7202 */ /* 0x000fe40000000f00 */
[----:B------:R-:W-:-:S07]  /*0250*/  MOV R24, RZ ;  /* 0x000000ff00187202 */ /* 0x000fce0000000f00 */
[----:B------:R-:W-:-:S04]  /*0260*/  @!P0 IMAD.WIDE.U32 R8, R3, 0x4, R22 ;  /* 0x0000000403088825 */ /* 0x000fc800078e0016 */
[----:B------:R-:W-:Y:S01]  /*0270*/  @!P1 IMAD.WIDE.U32 R10, R4, 0x1000, R20 ;  /* 0x00001000040a9825 */ /* 0x000fe200078e0014 */
[----:B------:R-:W2:Y:S04]  /*0280*/  @!P0 LDG.E R27, desc[UR8][R8.64] ;  /* 0x00000008081b8981 */ /* 0x000ea8000c1e1900 */
[----:B------:R-:W3:Y:S01]  /*0290*/  @!P1 LDG.E R24, desc[UR8][R10.64] ;  /* 0x000000080a189981 */ /* 0x000ee2000c1e1900 */
[----:B------:R-:W-:Y:S01]  /*02a0*/  UIADD3 UR6, UPT, UPT, UR6, 0x1, URZ ;  /* 0x0000000106067890 */ /* 0x000fe2000fffe0ff */
[----:B------:R-:W-:Y:S02]  /*02b0*/  IADD3 R2, PT, PT, R2, UR10, RZ ;  /* 0x0000000a02027c10 */ /* 0x000fe4000fffe0ff */
[----:B------:R-:W-:Y:S01]  /*02c0*/  IADD3 R0, PT, PT, R0, UR11, RZ ;  /* 0x0000000b00007c10 */ /* 0x000fe2000fffe0ff */
[----:B------:R-:W-:Y:S01]  /*02d0*/  UISETP.NE.AND UP0, UPT, UR6, URZ, UPT ;  /* 0x000000ff0600728c */ /* 0x000fe2000bf05270 */
[----:B------:R-:W-:-:S02]  /*02e0*/  IADD3 R4, PT, PT, R4, 0x20, RZ ;  /* 0x0000002004047810 */ /* 0x000fc40007ffe0ff */
[----:B------:R-:W-:Y:S01]  /*02f0*/  IADD3 R3, PT, PT, R3, 0x20, RZ ;  /* 0x0000002003037810 */ /* 0x000fe20007ffe0ff */
[----:B--2---:R-:W-:Y:S04]  /*0300*/  STS [R6], R27 ;  /* 0x0000001b06007388 */ /* 0x004fe80000000800 */
[----:B---3--:R-:W-:Y:S01]  /*0310*/  STS [R5], R24 ;  /* 0x0000001805007388 */ /* 0x008fe20000000800 */
[----:B------:R-:W-:Y:S06]  /*0320*/  BAR.SYNC.DEFER_BLOCKING 0x0 ;  /* 0x0000000000007b1d */ /* 0x000fec0000010000 */
[----:B------:R-:W-:Y:S04]  /*0330*/  LDS R26, [R7] ;  /* 0x00000000071a7984 */ /* 0x000fe80000000800 */
[----:B------:R-:W0:Y:S04]  /*0340*/  LDS.128 R12, [R16] ;  /* 0x00000000100c7984 */ /* 0x000e280000000c00 */
[----:B------:R-:W1:Y:S04]  /*0350*/  LDS R28, [R7+0x80] ;  /* 0x00008000071c7984 */ /* 0x000e680000000800 */
[----:B------:R-:W2:Y:S04]  /*0360*/  LDS R25, [R7+0x100] ;  /* 0x0001000007197984 */ /* 0x000ea80000000800 */
[----:B------:R-:W-:Y:S04]  /*0370*/  LDS.128 R8, [R16+0x10] ;  /* 0x0000100010087984 */ /* 0x000fe80000000c00 */
[----:B------:R-:W-:Y:S01]  /*0380*/  LDS R24, [R7+0x380] ;  /* 0x0003800007187984 */ /* 0x000fe20000000800 */
[----:B0-----:R-:W-:-:S03]  /*0390*/  IMAD R12, R12, R26, R19 ;  /* 0x0000001a0c0c7224 */ /* 0x001fc600078e0213 */
[----:B------:R-:W0:Y:S01]  /*03a0*/  LDS R19, [R7+0x180] ;  /* 0x0001800007137984 */ /* 0x000e220000000800 */
[----:B-1----:R-:W-:-:S03]  /*03b0*/  IMAD R13, R28, R13, R12 ;  /* 0x0000000d1c0d7224 */ /* 0x002fc600078e020c */
[----:B------:R-:W1:Y:S01]  /*03c0*/  LDS R26, [R7+0x200] ;  /* 0x00020000071a7984 */ /* 0x000e620000000800 */
[----:B--2---:R-:W-:-:S03]  /*03d0*/  IMAD R14, R25, R14, R13 ;  /* 0x0000000e190e7224 */ /* 0x004fc600078e020d */
[----:B------:R-:W2:Y:S04]  /*03e0*/  LDS R12, [R7+0x280] ;  /* 0x00028000070c7984 */ /* 0x000ea80000000800 */
[----:B------:R-:W-:Y:S01]  /*03f0*/  LDS R25, [R7+0x400] ;  /* 0x0004000007197984 */ /* 0x000fe20000000800 */
[----:B0-----:R-:W-:-:S03]  /*0400*/  IMAD R15, R19, R15, R14 ;  /* 0x0000000f130f7224 */ /* 0x001fc600078e020e */
[----:B------:R-:W0:Y:S01]  /*0410*/  LDS R19, [R7+0x300] ;  /* 0x0003000007137984 */ /* 0x000e220000000800 */
[----:B-1----:R-:W-:-:S03]  /*0420*/  IMAD R8, R8, R26, R15 ;  /* 0x0000001a08087224 */ /* 0x002fc600078e020f */
[----:B------:R-:W-:Y:S01]  /*0430*/  LDS R26, [R7+0xa00] ;  /* 0x000a0000071a7984 */ /* 0x000fe20000000800 */
[----:B--2---:R-:W-:-:S03]  /*0440*/  IMAD R9, R12, R9, R8 ;  /* 0x000000090c097224 */ /* 0x004fc600078e0208 */
[----:B------:R-:W1:Y:S04]  /*0450*/  LDS.128 R12, [R16+0x20] ;  /* 0x00002000100c7984 */ /* 0x000e680000000c00 */
[----:B------:R-:W2:Y:S01]  /*0460*/  LDS R8, [R7+0x480] ;  /* 0x0004800007087984 */ /* 0x000ea20000000800 */
[----:B0-----:R-:W-:-:S03]  /*0470*/  IMAD R10, R19, R10, R9 ;  /* 0x0000000a130a7224 */ /* 0x001fc600078e0209 */
[----:B------:R-:W0:Y:S01]  /*0480*/  LDS R19, [R7+0x500] ;  /* 0x0005000007137984 */ /* 0x000e220000000800 */
[----:B------:R-:W-:-:S03]  /*0490*/  IMAD R11, R24, R11, R10 ;  /* 0x0000000b180b7224 */ /* 0x000fc600078e020a */
[----:B------:R-:W3:Y:S01]  /*04a0*/  LDS R24, [R7+0x580] ;  /* 0x0005800007187984 */ /* 0x000ee20000000800 */
[----:B-1----:R-:W-:-:S03]  /*04b0*/  IMAD R11, R12, R25, R11 ;  /* 0x000000190c0b7224 */ /* 0x002fc600078e020b */
[----:B------:R-:W-:Y:S01]  /*04c0*/  LDS R25, [R7+0x600] ;  /* 0x0006000007197984 */ /* 0x000fe20000000800 */
[----:B--2---:R-:W-:-:S03]  /*04d0*/  IMAD R13, R8, R13, R11 ;  /* 0x0000000d080d7224 */ /* 0x004fc600078e020b */
[----:B------:R-:W1:Y:S04]  /*04e0*/  LDS.128 R8, [R16+0x30] ;  /* 0x0000300010087984 */ /* 0x000e680000000c00 */
[----:B------:R-:W2:Y:S01]  /*04f0*/  LDS R12, [R7+0x680] ;  /* 0x00068000070c7984 */ /* 0x000ea20000000800 */
[----:B0-----:R-:W-:-:S03]  /*0500*/  IMAD R14, R19, R14, R13 ;  /* 0x0000000e130e7224 */ /* 0x001fc600078e020d */
[----:B------:R-:W0:Y:S01]  /*0510*/  LDS R19, [R7+0x700] ;  /* 0x0007000007137984 */ /* 0x000e220000000800 */
[----:B---3--:R-:W-:-:S03]  /*0520*/  IMAD R15, R24, R15, R14 ;  /* 0x0000000f180f7224 */ /* 0x008fc600078e020e */
        /* <DEDUP_REMOVED lines=16> */
[----:B------:R-:W-:Y:S01]  /*0630*/  LDS R19, [R7+0xd00] ;  /* 0x000d000007137984 */ /* 0x000fe20000000800 */
[----:B---3--:R-:W-:-:S03]  /*0640*/  IMAD R15, R24, R15, R14 ;  /* 0x0000000f180f7224 */ /* 0x008fc600078e020e */
[----:B------:R-:W-:Y:S01]  /*0650*/  LDS R24, [R7+0xc80] ;  /* 0x000c800007187984 */ /* 0x000fe20000000800 */
[----:B-1----:R-:W-:-:S03]  /*0660*/  IMAD R15, R8, R26, R15 ;  /* 0x0000001a080f7224 */ /* 0x002fc600078e020f */
[----:B------:R-:W0:Y:S01]  /*0670*/  LDS R8, [R7+0xb80] ;  /* 0x000b800007087984 */ /* 0x000e220000000800 */
[----:B------:R-:W-:-:S03]  /*0680*/  IMAD R9, R12, R9, R15 ;  /* 0x000000090c097224 */ /* 0x000fc600078e020f */
[----:B------:R-:W-:Y:S01]  /*0690*/  LDS R26, [R7+0xc00] ;  /* 0x000c0000071a7984 */ /* 0x000fe20000000800 */
[----:B--2---:R-:W-:-:S03]  /*06a0*/  IMAD R9, R25, R10, R9 ;  /* 0x0000000a19097224 */ /* 0x004fc600078e0209 */
[----:B------:R-:W1:Y:S04]  /*06b0*/  LDS.128 R12, [R16+0x60] ;  /* 0x00006000100c7984 */ /* 0x000e680000000c00 */
[----:B------:R-:W-:Y:S01]  /*06c0*/  LDS R25, [R7+0xe00] ;  /* 0x000e000007197984 */ /* 0x000fe20000000800 */
[----:B0-----:R-:W-:-:S04]  /*06d0*/  IMAD R9, R8, R11, R9 ;  /* 0x0000000b08097224 */ /* 0x001fc800078e0209 */
[----:B-1----:R-:W-:Y:S02]  /*06e0*/  IMAD R9, R12, R26, R9 ;  /* 0x0000001a0c097224 */ /* 0x002fe400078e0209 */
[----:B------:R-:W0:Y:S02]  /*06f0*/  LDS R12, [R7+0xd80] ;  /* 0x000d8000070c7984 */ /* 0x000e240000000800 */
[----:B------:R-:W-:Y:S02]  /*0700*/  IMAD R13, R24, R13, R9 ;  /* 0x0000000d180d7224 */ /* 0x000fe400078e0209 */
[----:B------:R-:W1:Y:S02]  /*0710*/  LDS.128 R8, [R16+0x70] ;  /* 0x0000700010087984 */ /* 0x000e640000000c00 */
[----:B------:R-:W-:Y:S02]  /*0720*/  IMAD R13, R19, R14, R13 ;  /* 0x0000000e130d7224 */ /* 0x000fe400078e020d */
[----:B------:R-:W2:Y:S04]  /*0730*/  LDS R24, [R7+0xe80] ;  /* 0x000e800007187984 */ /* 0x000ea80000000800 */
[----:B------:R-:W3:Y:S04]  /*0740*/  LDS R14, [R7+0xf00] ;  /* 0x000f0000070e7984 */ /* 0x000ee80000000800 */
[----:B------:R-:W4:Y:S01]  /*0750*/  LDS R19, [R7+0xf80] ;  /* 0x000f800007137984 */ /* 0x000f220000000800 */
[----:B0-----:R-:W-:-:S04]  /*0760*/  IMAD R13, R12, R15, R13 ;  /* 0x0000000f0c0d7224 */ /* 0x001fc800078e020d */
[----:B-1----:R-:W-:-:S04]  /*0770*/  IMAD R8, R8, R25, R13 ;  /* 0x0000001908087224 */ /* 0x002fc800078e020d */
[----:B--2---:R-:W-:-:S04]  /*0780*/  IMAD R9, R24, R9, R8 ;  /* 0x0000000918097224 */ /* 0x004fc800078e0208 */
[----:B---3--:R-:W-:-:S04]  /*0790*/  IMAD R10, R14, R10, R9 ;  /* 0x0000000a0e0a7224 */ /* 0x008fc800078e0209 */
[----:B----4-:R-:W-:Y:S01]  /*07a0*/  IMAD R19, R19, R11, R10 ;  /* 0x0000000b13137224 */ /* 0x010fe200078e020a */
[----:B------:R-:W-:Y:S06]  /*07b0*/  BAR.SYNC.DEFER_BLOCKING 0x0 ;  /* 0x0000000000007b1d */ /* 0x000fec0000010000 */
[----:B------:R-:W-:Y:S05]  /*07c0*/  BRA.U UP0, `(.L_x_1) ;  /* 0xfffffff9008c7547 */ /* 0x000fea000b83ffff */
[----:B------:R-:W0:Y:S02]  /*07d0*/  LDC.64 R2, c[0x0][0x398] ;  /* 0x0000e600ff027b82 */ /* 0x000e240000000a00 */
[----:B0-----:R-:W-:-:S04]  /*07e0*/  IMAD.WIDE.U32 R2, R18, 0x1000, R2 ;  /* 0x0000100012027825 */ /* 0x001fc800078e0002 */
[----:B------:R-:W-:-:S05]  /*07f0*/  IMAD.WIDE.U32 R2, R17, 0x4, R2 ;  /* 0x0000000411027825 */ /* 0x000fca00078e0002 */
[----:B------:R-:W-:Y:S01]  /*0800*/  STG.E desc[UR8][R2.64], R19 ;  /* 0x0000001302007986 */ /* 0x000fe2000c101908 */
[----:B------:R-:W-:Y:S05]  /*0810*/  EXIT ;  /* 0x000000000000794d */ /* 0x000fea0003800000 */
.L_x_2:
        /* <DEDUP_REMOVED lines=14> */
.L_x_15:


//--------------------- .text._Z13cudaTransposeiPA1024_j --------------------------
	.section	.text._Z13cudaTransposeiPA1024_j,"ax",@progbits
	.align	128
        .global         _Z13cudaTransposeiPA1024_j
        .type           _Z13cudaTransposeiPA1024_j,@function
        .size           _Z13cudaTransposeiPA1024_j,(.L_x_16 - _Z13cudaTransposeiPA1024_j)
        .other          _Z13cudaTransposeiPA1024_j,@"STO_CUDA_ENTRY STV_DEFAULT"
_Z13cudaTransposeiPA1024_j:
.text._Z13cudaTransposeiPA1024_j:
[----:B------:R-:W-:Y:S01]  /*0000*/  LDC R1, c[0x0][0x37c] ;  /* 0x0000df00ff017b82 */ /* 0x000fe20000000800 */
[----:B------:R-:W0:Y:S01]  /*0010*/  S2R R6, SR_CTAID.X ;  /* 0x0000000000067919 */ /* 0x000e220000002500 */
[----:B------:R-:W0:Y:S01]  /*0020*/  LDCU UR4, c[0x0][0x360] ;  /* 0x00006c00ff0477ac */ /* 0x000e220008000800 */
[----:B------:R-:W0:Y:S02]  /*0030*/  S2R R3, SR_TID.X ;  /* 0x0000000000037919 */ /* 0x000e240000002100 */
[----:B0-----:R-:W-:-:S05]  /*0040*/  IMAD R6, R6, UR4, R3 ;  /* 0x0000000406067c24 */ /* 0x001fca000f8e0203 */
[----:B------:R-:W-:-:S13]  /*0050*/  ISETP.GE.AND P0, PT, R6, 0x1, PT ;  /* 0x000000010600780c */ /* 0x000fda0003f06270 */
[----:B------:R-:W-:Y:S05]  /*0060*/  @!P0 EXIT ;  /* 0x000000000000894d */ /* 0x000fea0003800000 */
[C---:B------:R-:W-:Y:S01]  /*0070*/  ISETP.GE.U32.AND P0, PT, R6.reuse, 0x4, PT ;  /* 0x000000040600780c */ /* 0x040fe20003f06070 */
[----:B------:R-:W0:Y:S01]  /*0080*/  LDCU.64 UR4, c[0x0][0x358] ;  /* 0x00006b00ff0477ac */ /* 0x000e220008000a00 */
[----:B------:R-:W-:Y:S01]  /*0090*/  BSSY.RECONVERGENT B1, `(.L_x_3) ;  /* 0x00000b0000017945 */ /* 0x000fe20003800200 */
[----:B------:R-:W-:Y:S01]  /*00a0*/  LOP3.LUT R0, R6, 0x3, RZ, 0xc0, !PT ;  /* 0x0000000306007812 */ /* 0x000fe200078ec0ff */
[----:B------:R-:W-:-:S09]  /*00b0*/  IMAD.MOV.U32 R7, RZ, RZ, RZ ;  /* 0x000000ffff077224 */ /* 0x000fd200078e00ff */
[----:B------:R-:W-:Y:S05]  /*00c0*/  @!P0 BRA `(.L_x_4) ;  /* 0x0000000800b08947 */ /* 0x000fea0003800000 */
[----:B------:R-:W1:Y:S01]  /*00d0*/  LDC.64 R4, c[0x0][0x388] ;  /* 0x0000e200ff047b82 */ /* 0x000e620000000a00 */
[----:B------:R-:W-:Y:S01]  /*00e0*/  LOP3.LUT R7, R6, 0x7ffffffc, RZ, 0xc0, !PT ;  /* 0x7ffffffc06077812 */ /* 0x000fe200078ec0ff */
[----:B------:R-:W-:Y:S04]  /*00f0*/  BSSY.RELIABLE B0, `(.L_x_5) ;  /* 0x000008e000007945 */ /* 0x000fe80003800100 */
[----:B------:R-:W-:-:S05]  /*0100*/  IMAD.MOV R8, RZ, RZ, -R7 ;  /* 0x000000ffff087224 */ /* 0x000fca00078e0a07 */
[----:B------:R-:W-:Y:S01]  /*0110*/  ISETP.GE.AND P0, PT, R8, RZ, PT ;  /* 0x000000ff0800720c */ /* 0x000fe20003f06270 */
[----:B-1----:R-:W-:-:S04]  /*0120*/  IMAD.WIDE.U32 R2, R6, 0x1000, R4 ;  /* 0x0000100006027825 */ /* 0x002fc800078e0004 */
[----:B------:R-:W-:Y:S01]  /*0130*/  IMAD.WIDE.U32 R4, R6, 0x4, R4 ;  /* 0x0000000406047825 */ /* 0x000fe200078e0004 */
[----:B------:R-:W-:Y:S02]  /*0140*/  IADD3 R2, P1, PT, R2, 0x8, RZ ;  /* 0x0000000802027810 */ /* 0x000fe40007f3e0ff */
[----:B------:R-:W-:-:S03]  /*0150*/  IADD3 R4, P2, PT, R4, 0x2000, RZ ;  /* 0x0000200004047810 */ /* 0x000fc60007f5e0ff */
[----:B------:R-:W-:Y:S02]  /*0160*/  IMAD.X R3, RZ, RZ, R3, P1 ;  /* 0x000000ffff037224 */ /* 0x000fe400008e0603 */
[----:B------:R-:W-:Y:S01]  /*0170*/  IMAD.X R5, RZ, RZ, R5, P2 ;  /* 0x000000ffff057224 */ /* 0x000fe200010e0605 */
[----:B------:R-:W-:Y:S07]  /*0180*/  @P0 BRA `(.L_x_6) ;  /* 0x0000000800100947 */ /* 0x000fee0003800000 */
[----:B------:R-:W-:Y:S01]  /*0190*/  IADD3 R9, PT, PT, -R8, RZ, RZ ;  /* 0x000000ff08097210 */ /* 0x000fe20007ffe1ff */
[----:B------:R-:W-:Y:S01]  /*01a0*/  BSSY.RECONVERGENT B2, `(.L_x_7) ;  /* 0x0000050000027945 */ /* 0x000fe20003800200 */
[----:B------:R-:W-:Y:S02]  /*01b0*/  PLOP3.LUT P0, PT, PT, PT, PT, 0x80, 0x8 ;  /* 0x000000000008781c */ /* 0x000fe40003f0f070 */
[----:B------:R-:W-:-:S13]  /*01c0*/  ISETP.GT.AND P1, PT, R9, 0xc, PT ;  /* 0x0000000c0900780c */ /* 0x000fda0003f24270 */
[----:B------:R-:W-:Y:S05]  /*01d0*/  @!P1 BRA `(.L_x_8) ;  /* 0x0000000400309947 */ /* 0x000fea0003800000 */
[----:B------:R-:W-:-:S13]  /*01e0*/  PLOP3.LUT P0, PT, PT, PT, PT, 0x8, 0x80 ;  /* 0x000000000080781c */ /* 0x000fda0003f0e170 */
.L_x_9:
[----:B0-----:R-:W2:Y:S04]  /*01f0*/  LDG.E R11, desc[UR4][R4.64+-0x2000] ;  /* 0xffe00004040b7981 */ /* 0x001ea8000c1e1900 */
[----:B------:R-:W3:Y:S04]  /*0200*/  LDG.E R9, desc[UR4][R2.64+-0x8] ;  /* 0xfffff80402097981 */ /* 0x000ee8000c1e1900 */
[----:B--2---:R0:W-:Y:S04]  /*0210*/  STG.E desc[UR4][R2.64+-0x8], R11 ;  /* 0xfffff80b02007986 */ /* 0x0041e8000c101904 */
[----:B---3--:R1:W-:Y:S04]  /*0220*/  STG.E desc[UR4][R4.64+-0x2000], R9 ;  /* 0xffe0000904007986 */ /* 0x0083e8000c101904 */
[----:B------:R-:W2:Y:S04]  /*0230*/  LDG.E R15, desc[UR4][R4.64+-0x1000] ;  /* 0xfff00004040f7981 */ /* 0x000ea8000c1e1900 */
[----:B------:R-:W3:Y:S04]  /*0240*/  LDG.E R13, desc[UR4][R2.64+-0x4] ;  /* 0xfffffc04020d7981 */ /* 0x000ee8000c1e1900 */
[----:B--2---:R2:W-:Y:S04]  /*0250*/  STG.E desc[UR4][R2.64+-0x4], R15 ;  /* 0xfffffc0f02007986 */ /* 0x0045e8000c101904 */
[----:B---3--:R3:W-:Y:S04]  /*0260*/  STG.E desc[UR4][R4.64+-0x1000], R13 ;  /* 0xfff0000d04007986 */ /* 0x0087e8000c101904 */
[----:B------:R-:W4:Y:S04]  /*0270*/  LDG.E R19, desc[UR4][R4.64] ;  /* 0x0000000404137981 */ /* 0x000f28000c1e1900 */
[----:B------:R-:W5:Y:S04]  /*0280*/  LDG.E R17, desc[UR4][R2.64] ;  /* 0x0000000402117981 */ /* 0x000f68000c1e1900 */
[----:B----4-:R4:W-:Y:S04]  /*0290*/  STG.E desc[UR4][R2.64], R19 ;  /* 0x0000001302007986 */ /* 0x0109e8000c101904 */
[----:B-----5:R5:W-:Y:S04]  /*02a0*/  STG.E desc[UR4][R4.64], R17 ;  /* 0x0000001104007986 */ /* 0x020be8000c101904 */
[----:B------:R-:W2:Y:S04]  /*02b0*/  LDG.E R21, desc[UR4][R4.64+0x1000] ;  /* 0x0010000404157981 */ /* 0x000ea8000c1e1900 */
[----:B0-----:R-:W3:Y:S04]  /*02c0*/  LDG.E R11, desc[UR4][R2.64+0x4] ;  /* 0x00000404020b7981 */ /* 0x001ee8000c1e1900 */
[----:B--2---:R0:W-:Y:S04]  /*02d0*/  STG.E desc[UR4][R2.64+0x4], R21 ;  /* 0x0000041502007986 */ /* 0x0041e8000c101904 */
[----:B---3--:R2:W-:Y:S04]  /*02e0*/  STG.E desc[UR4][R4.64+0x1000], R11 ;  /* 0x0010000b04007986 */ /* 0x0085e8000c101904 */
[----:B------:R-:W3:Y:S04]  /*02f0*/  LDG.E R23, desc[UR4][R4.64+0x2000] ;  /* 0x0020000404177981 */ /* 0x000ee8000c1e1900 */
[----:B-1----:R-:W4:Y:S04]  /*0300*/  LDG.E R9, desc[UR4][R2.64+0x8] ;  /* 0x0000080402097981 */ /* 0x002f28000c1e1900 */
[----:B---3--:R1:W-:Y:S04]  /*0310*/  STG.E desc[UR4][R2.64+0x8], R23 ;  /* 0x0000081702007986 */ /* 0x0083e8000c101904 */
[----:B----4-:R3:W-:Y:S04]  /*0320*/  STG.E desc[UR4][R4.64+0x2000], R9 ;  /* 0x0020000904007986 */ /* 0x0107e8000c101904 */
[----:B------:R-:W4:Y:S04]  /*0330*/  LDG.E R15, desc[UR4][R4.64+0x3000] ;  /* 0x00300004040f7981 */ /* 0x000f28000c1e1900 */
[----:B------:R-:W5:Y:S04]  /*0340*/  LDG.E R13, desc[UR4][R2.64+0xc] ;  /* 0x00000c04020d7981 */ /* 0x000f68000c1e1900 */
[----:B----4-:R4:W-:Y:S04]  /*0350*/  STG.E desc[UR4][R2.64+0xc], R15 ;  /* 0x00000c0f02007986 */ /* 0x0109e8000c101904 */
[----:B-----5:R5:W-:Y:S04]  /*0360*/  STG.E desc[UR4][R4.64+0x3000], R13 ;  /* 0x0030000d04007986 */ /* 0x020be8000c101904 */
[----:B------:R-:W2:Y:S04]  /*0370*/  LDG.E R19, desc[UR4][R4.64+0x4000] ;  /* 0x0040000404137981 */ /* 0x000ea8000c1e1900 */
[----:B------:R-:W3:Y:S04]  /*0380*/  LDG.E R17, desc[UR4][R2.64+0x10] ;  /* 0x0000100402117981 */ /* 0x000ee8000c1e1900 */
[----:B--2---:R2:W-:Y:S04]  /*0390*/  STG.E desc[UR4][R2.64+0x10], R19 ;  /* 0x0000101302007986 */ /* 0x0045e8000c101904 */
[----:B---3--:R3:W-:Y:S04]  /*03a0*/  STG.E desc[UR4][R4.64+0x4000], R17 ;  /* 0x0040001104007986 */ /* 0x0087e8000c101904 */
[----:B0-----:R-:W4:Y:S04]  /*03b0*/  LDG.E R21, desc[UR4][R4.64+0x5000] ;  /* 0x0050000404157981 */ /* 0x001f28000c1e1900 */
[----:B------:R-:W5:Y:S04]  /*03c0*/  LDG.E R11, desc[UR4][R2.64+0x14] ;  /* 0x00001404020b7981 */ /* 0x000f68000c1e1900 */
[----:B----4-:R0:W-:Y:S04]  /*03d0*/  STG.E desc[UR4][R2.64+0x14], R21 ;  /* 0x0000141502007986 */ /* 0x0101e8000c101904 */
[----:B-----5:R4:W-:Y:S04]  /*03e0*/  STG.E desc[UR4][R4.64+0x5000], R11 ;  /* 0x0050000b04007986 */ /* 0x0209e8000c101904 */
[----:B-1----:R-:W5:Y:S04]  /*03f0*/  LDG.E R23, desc[UR4][R4.64+0x6000] ;  /* 0x0060000404177981 */ /* 0x002f68000c1e1900 */
[----:B------:R-:W2:Y:S04]  /*0400*/  LDG.E R9, desc[UR4][R2.64+0x18] ;  /* 0x0000180402097981 */ /* 0x000ea8000c1e1900 */
[----:B-----5:R1:W-:Y:S04]  /*0410*/  STG.E desc[UR4][R2.64+0x18], R23 ;  /* 0x0000181702007986 */ /* 0x0203e8000c101904 */
[----:B--2---:R2:W-:Y:S04]  /*0420*/  STG.E desc[UR4][R4.64+0x6000], R9 ;  /* 0x0060000904007986 */ /* 0x0045e8000c101904 */
[----:B------:R-:W5:Y:S04]  /*0430*/  LDG.E R15, desc[UR4][R4.64+0x7000] ;  /* 0x00700004040f7981 */ /* 0x000f68000c1e1900 */
[----:B------:R-:W3:Y:S04]  /*0440*/  LDG.E R13, desc[UR4][R2.64+0x1c] ;  /* 0x00001c04020d7981 */ /* 0x000ee8000c1e1900 */
[----:B-----5:R5:W-:Y:S04]  /*0450*/  STG.E desc[UR4][R2.64+0x1c], R15 ;  /* 0x00001c0f02007986 */ /* 0x020be8000c101904 */
[----:B---3--:R3:W-:Y:S04]  /*0460*/  STG.E desc[UR4][R4.64+0x7000], R13 ;  /* 0x0070000d04007986 */ /* 0x0087e8000c101904 */
[----:B------:R-:W4:Y:S04]  /*0470*/  LDG.E R19, desc[UR4][R4.64+0x8000] ;  /* 0x0080000404137981 */ /* 0x000f28000c1e1900 */
[----:B------:R-:W2:Y:S04]  /*0480*/  LDG.E R17, desc[UR4][R2.64+0x20] ;  /* 0x0000200402117981 */ /* 0x000ea8000c1e1900 */
[----:B----4-:R4:W-:Y:S04]  /*0490*/  STG.E desc[UR4][R2.64+0x20], R19 ;  /* 0x0000201302007986 */ /* 0x0109e8000c101904 */
[----:B--2---:R2:W-:Y:S04]  /*04a0*/  STG.E desc[UR4][R4.64+0x8000], R17 ;  /* 0x0080001104007986 */ /* 0x0045e8000c101904 */
[----:B0-----:R-:W5:Y:S04]  /*04b0*/  LDG.E R21, desc[UR4][R4.64+0x9000] ;  /* 0x0090000404157981 */ /* 0x001f68000c1e1900 */
[----:B------:R-:W3:Y:S04]  /*04c0*/  LDG.E R11, desc[UR4][R2.64+0x24] ;  /* 0x00002404020b7981 */ /* 0x000ee8000c1e1900 */
[----:B-----5:R0:W-:Y:S04]  /*04d0*/  STG.E desc[UR4][R2.64+0x24], R21 ;  /* 0x0000241502007986 */ /* 0x0201e8000c101904 */
[----:B---3--:R3:W-:Y:S04]  /*04e0*/  STG.E desc[UR4][R4.64+0x9000], R11 ;  /* 0x0090000b04007986 */ /* 0x0087e8000c101904 */
[----:B-1----:R-:W5:Y:S04]  /*04f0*/  LDG.E R23, desc[UR4][R4.64+0xa000] ;  /* 0x00a0000404177981 */ /* 0x002f68000c1e1900 */
[----:B------:R-:W4:Y:S04]  /*0500*/  LDG.E R9, desc[UR4][R2.64+0x28] ;  /* 0x0000280402097981 */ /* 0x000f28000c1e1900 */
[----:B-----5:R-:W-:Y:S04]  /*0510*/  STG.E desc[UR4][R2.64+0x28], R23 ;  /* 0x0000281702007986 */ /* 0x020fe8000c101904 */
[----:B----4-:R1:W-:Y:S04]  /*0520*/  STG.E desc[UR4][R4.64+0xa000], R9 ;  /* 0x00a0000904007986 */ /* 0x0103e8000c101904 */
[----:B------:R-:W4:Y:S04]  /*0530*/  LDG.E R15, desc[UR4][R4.64+0xb000] ;  /* 0x00b00004040f7981 */ /* 0x000f28000c1e1900 */
[----:B------:R-:W5:Y:S04]  /*0540*/  LDG.E R13, desc[UR4][R2.64+0x2c] ;  /* 0x00002c04020d7981 */ /* 0x000f68000c1e1900 */
[----:B----4-:R-:W-:Y:S04]  /*0550*/  STG.E desc[UR4][R2.64+0x2c], R15 ;  /* 0x00002c0f02007986 */ /* 0x010fe8000c101904 */
[----:B-----5:R4:W-:Y:S04]  /*0560*/  STG.E desc[UR4][R4.64+0xb000], R13 ;  /* 0x00b0000d04007986 */ /* 0x0209e8000c101904 */
[----:B------:R-:W5:Y:S04]  /*0570*/  LDG.E R19, desc[UR4][R4.64+0xc000] ;  /* 0x00c0000404137981 */ /* 0x000f68000c1e1900 */
[----:B--2---:R-:W2:Y:S01]  /*0580*/  LDG.E R17, desc[UR4][R2.64+0x30] ;  /* 0x0000300402117981 */ /* 0x004ea2000c1e1900 */
[----:B------:R-:W-:-:S05]  /*0590*/  VIADD R8, R8, 0x10 ;  /* 0x0000001008087836 */ /* 0x000fca0000000000 */
[----:B------:R-:W-:Y:S01]  /*05a0*/  ISETP.GE.AND P1, PT, R8, -0xc, PT ;  /* 0xfffffff40800780c */ /* 0x000fe20003f26270 */
[----:B-----5:R-:W-:Y:S04]  /*05b0*/  STG.E desc[UR4][R2.64+0x30], R19 ;  /* 0x0000301302007986 */ /* 0x020fe8000c101904 */
[----:B--2---:R-:W-:Y:S04]  /*05c0*/  STG.E desc[UR4][R4.64+0xc000], R17 ;  /* 0x00c0001104007986 */ /* 0x004fe8000c101904 */
[----:B0-----:R-:W2:Y:S04]  /*05d0*/  LDG.E R21, desc[UR4][R4.64+0xd000] ;  /* 0x00d0000404157981 */ /* 0x001ea8000c1e1900 */
[----:B---3--:R-:W3:Y:S01]  /*05e0*/  LDG.E R11, desc[UR4][R2.64+0x34] ;  /* 0x00003404020b7981 */ /* 0x008ee2000c1e1900 */
[----:B------:R-:W-:-:S02]  /*05f0*/  IADD3 R12, P2, PT, R2, 0x40, RZ ;  /* 0x00000040020c7810 */ /* 0x000fc40007f5e0ff */
[----:B-1----:R-:W-:-:S03]  /*0600*/  IADD3 R9, P3, PT, R4, 0x10000, RZ ;  /* 0x0001000004097810 */ /* 0x002fc60007f7e0ff */
[----:B----4-:R-:W-:Y:S02]  /*0610*/  IMAD.X R13, RZ, RZ, R3, P2 ;  /* 0x000000ffff0d7224 */ /* 0x010fe400010e0603 */
[----:B------:R-:W-:Y:S01]  /*0620*/  IMAD.X R10, RZ, RZ, R5, P3 ;  /* 0x000000ffff0a7224 */ /* 0x000fe200018e0605 */
[----:B--2---:R0:W-:Y:S04]  /*0630*/  STG.E desc[UR4][R2.64+0x34], R21 ;  /* 0x0000341502007986 */ /* 0x0041e8000c101904 */
[----:B---3--:R1:W-:Y:S01]  /*0640*/  STG.E desc[UR4][R4.64+0xd000], R11 ;  /* 0x00d0000b04007986 */ /* 0x0083e2000c101904 */
[----:B0-----:R-:W-:Y:S01]  /*0650*/  MOV R2, R12 ;  /* 0x0000000c00027202 */ /* 0x001fe20000000f00 */
[----:B------:R-:W-:Y:S02]  /*0660*/  IMAD.MOV.U32 R3, RZ, RZ, R13 ;  /* 0x000000ffff037224 */ /* 0x000fe400078e000d */
[----:B-1----:R-:W-:-:S02]  /*0670*/  IMAD.MOV.U32 R4, RZ, RZ, R9 ;  /* 0x000000ffff047224 */ /* 0x002fc400078e0009 */
[----:B------:R-:W-:Y:S01]  /*0680*/  IMAD.MOV.U32 R5, RZ, RZ, R10 ;  /* 0x000000ffff057224 */ /* 0x000fe200078e000a */
[----:B------:R-:W-:Y:S06]  /*0690*/  @!P1 BRA `(.L_x_9) ;  /* 0xfffffff800d49947 */ /* 0x000fec000383ffff */
.L_x_8:
[----:B0-----:R-:W-:Y:S05]  /*06a0*/  BSYNC.RECONVERGENT B2 ;  /* 0x0000000000027941 */ /* 0x001fea0003800200 */
.L_x_7:
[----:B------:R-:W-:Y:S01]  /*06b0*/  IADD3 R9, PT, PT, -R8, RZ, RZ ;  /* 0x000000ff08097210 */ /* 0x000fe20007ffe1ff */
[----:B------:R-:W-:Y:S03]  /*06c0*/  BSSY.RECONVERGENT B2, `(.L_x_10) ;  /* 0x000002d000027945 */ /* 0x000fe60003800200 */
[----:B------:R-:W-:-:S13]  /*06d0*/  ISETP.GT.AND P1, PT, R9, 0x4, PT ;  /* 0x000000040900780c */ /* 0x000fda0003f24270 */
[----:B------:R-:W-:Y:S05]  /*06e0*/  @!P1 BRA `(.L_x_11) ;  /* 0x0000000000a89947 */ /* 0x000fea0003800000 */
[----:B------:R-:W2:Y:S04]  /*06f0*/  LDG.E R11, desc[UR4][R4.64+-0x2000] ;  /* 0xffe00004040b7981 */ /* 0x000ea8000c1e1900 */
        /* <DEDUP_REMOVED lines=17> */
[----:B---3--:R-:W-:Y:S04]  /*0810*/  STG.E desc[UR4][R2.64+0x8], R23 ;  /* 0x0000081702007986 */ /* 0x008fe8000c101904 */
[----:B----4-:R1:W-:Y:S04]  /*0820*/  STG.E desc[UR4][R4.64+0x2000], R9 ;  /* 0x0020000904007986 */ /* 0x0103e8000c101904 */
[----:B------:R-:W3:Y:S04]  /*0830*/  LDG.E R15, desc[UR4][R4.64+0x3000] ;  /* 0x00300004040f7981 */ /* 0x000ee8000c1e1900 */
[----:B------:R-:W4:Y:S04]  /*0840*/  LDG.E R13, desc[UR4][R2.64+0xc] ;  /* 0x00000c04020d7981 */ /* 0x000f28000c1e1900 */
[----:B---3--:R-:W-:Y:S04]  /*0850*/  STG.E desc[UR4][R2.64+0xc], R15 ;  /* 0x00000c0f02007986 */ /* 0x008fe8000c101904 */
[----:B----4-:R3:W-:Y:S04]  /*0860*/  STG.E desc[UR4][R4.64+0x3000], R13 ;  /* 0x0030000d04007986 */ /* 0x0107e8000c101904 */
[----:B------:R-:W4:Y:S04]  /*0870*/  LDG.E R19, desc[UR4][R4.64+0x4000] ;  /* 0x0040000404137981 */ /* 0x000f28000c1e1900 */
[----:B-----5:R-:W5:Y:S01]  /*0880*/  LDG.E R17, desc[UR4][R2.64+0x10] ;  /* 0x0000100402117981 */ /* 0x020f62000c1e1900 */
[----:B------:R-:W-:-:S03]  /*0890*/  IADD3 R12, P1, PT, R2, 0x20, RZ ;  /* 0x00000020020c7810 */ /* 0x000fc60007f3e0ff */
[----:B----4-:R-:W-:Y:S04]  /*08a0*/  STG.E desc[UR4][R2.64+0x10], R19 ;  /* 0x0000101302007986 */ /* 0x010fe8000c101904 */
[----:B-----5:R-:W-:Y:S04]  /*08b0*/  STG.E desc[UR4][R4.64+0x4000], R17 ;  /* 0x0040001104007986 */ /* 0x020fe8000c101904 */
[----:B0-----:R-:W4:Y:S04]  /*08c0*/  LDG.E R21, desc[UR4][R4.64+0x5000] ;  /* 0x0050000404157981 */ /* 0x001f28000c1e1900 */
[----:B--2---:R-:W2:Y:S01]  /*08d0*/  LDG.E R11, desc[UR4][R2.64+0x14] ;  /* 0x00001404020b7981 */ /* 0x004ea2000c1e1900 */
[----:B-1----:R-:W-:Y:S01]  /*08e0*/  IADD3 R9, P2, PT, R4, 0x8000, RZ ;  /* 0x0000800004097810 */ /* 0x002fe20007f5e0ff */
[----:B---3--:R-:W-:Y:S01]  /*08f0*/  IMAD.X R13, RZ, RZ, R3, P1 ;  /* 0x000000ffff0d7224 */ /* 0x008fe200008e0603 */
[----:B------:R-:W-:Y:S01]  /*0900*/  PLOP3.LUT P0, PT, PT, PT, PT, 0x8, 0x80 ;  /* 0x000000000080781c */ /* 0x000fe20003f0e170 */
[----:B------:R-:W-:-:S02]  /*0910*/  VIADD R8, R8, 0x8 ;  /* 0x0000000808087836 */ /* 0x000fc40000000000 */
[----:B------:R-:W-:Y:S01]  /*0920*/  IMAD.X R10, RZ, RZ, R5, P2 ;  /* 0x000000ffff0a7224 */ /* 0x000fe200010e0605 */
[----:B----4-:R0:W-:Y:S04]  /*0930*/  STG.E desc[UR4][R2.64+0x14], R21 ;  /* 0x0000141502007986 */ /* 0x0101e8000c101904 */
[----:B--2---:R1:W-:Y:S01]  /*0940*/  STG.E desc[UR4][R4.64+0x5000], R11 ;  /* 0x0050000b04007986 */ /* 0x0043e2000c101904 */
[----:B0-----:R-:W-:Y:S01]  /*0950*/  MOV R2, R12 ;  /* 0x0000000c00027202 */ /* 0x001fe20000000f00 */
[----:B------:R-:W-:Y:S02]  /*0960*/  IMAD.MOV.U32 R3, RZ, RZ, R13 ;  /* 0x000000ffff037224 */ /* 0x000fe400078e000d */
[----:B-1----:R-:W-:Y:S02]  /*0970*/  IMAD.MOV.U32 R4, RZ, RZ, R9 ;  /* 0x000000ffff047224 */ /* 0x002fe400078e0009 */
[----:B------:R-:W-:-:S07]  /*0980*/  IMAD.MOV.U32 R5, RZ, RZ, R10 ;  /* 0x000000ffff057224 */ /* 0x000fce00078e000a */
.L_x_11:
[----:B------:R-:W-:Y:S05]  /*0990*/  BSYNC.RECONVERGENT B2 ;  /* 0x0000000000027941 */ /* 0x000fea0003800200 */
.L_x_10:
[----:B------:R-:W-:-:S13]  /*09a0*/  ISETP.NE.OR P0, PT, R8, RZ, P0 ;  /* 0x000000ff0800720c */ /* 0x000fda0000705670 */
[----:B------:R-:W-:Y:S05]  /*09b0*/  @!P0 BREAK.RELIABLE B0 ;  /* 0x0000000000008942 */ /* 0x000fea0003800100 */
[----:B------:R-:W-:Y:S05]  /*09c0*/  @!P0 BRA `(.L_x_4) ;  /* 0x0000000000708947 */ /* 0x000fea0003800000 */
.L_x_6:
[----:B0-----:R-:W-:Y:S05]  /*09d0*/  BSYNC.RELIABLE B0 ;  /* 0x0000000000007941 */ /* 0x001fea0003800100 */
.L_x_5:
[----:B------:R-:W2:Y:S04]  /*09e0*/  LDG.E R11, desc[UR4][R4.64+-0x2000] ;  /* 0xffe00004040b7981 */ /* 0x000ea8000c1e1900 */
[----:B------:R-:W3:Y:S04]  /*09f0*/  LDG.E R9, desc[UR4][R2.64+-0x8] ;  /* 0xfffff80402097981 */ /* 0x000ee8000c1e1900 */
[----:B--2---:R0:W-:Y:S04]  /*0a00*/  STG.E desc[UR4][R2.64+-0x8], R11 ;  /* 0xfffff80b02007986 */ /* 0x0041e8000c101904 */
[----:B---3--:R1:W-:Y:S04]  /*0a10*/  STG.E desc[UR4][R4.64+-0x2000], R9 ;  /* 0xffe0000904007986 */ /* 0x0083e8000c101904 */
[----:B------:R-:W2:Y:S04]  /*0a20*/  LDG.E R15, desc[UR4][R4.64+-0x1000] ;  /* 0xfff00004040f7981 */ /* 0x000ea8000c1e1900 */
[----:B------:R-:W3:Y:S04]  /*0a30*/  LDG.E R13, desc[UR4][R2.64+-0x4] ;  /* 0xfffffc04020d7981 */ /* 0x000ee8000c1e1900 */
[----:B--2---:R-:W-:Y:S04]  /*0a40*/  STG.E desc[UR4][R2.64+-0x4], R15 ;  /* 0xfffffc0f02007986 */ /* 0x004fe8000c101904 */
[----:B---3--:R2:W-:Y:S04]  /*0a50*/  STG.E desc[UR4][R4.64+-0x1000], R13 ;  /* 0xfff0000d04007986 */ /* 0x0085e8000c101904 */
[----:B------:R-:W3:Y:S04]  /*0a60*/  LDG.E R19, desc[UR4][R4.64] ;  /* 0x0000000404137981 */ /* 0x000ee8000c1e1900 */
[----:B------:R-:W4:Y:S01]  /*0a70*/  LDG.E R17, desc[UR4][R2.64] ;  /* 0x0000000402117981 */ /* 0x000f22000c1e1900 */
[----:B------:R-:W-:-:S04]  /*0a80*/  IADD3 R8, PT, PT, R8, 0x4, RZ ;  /* 0x0000000408087810 */ /* 0x000fc80007ffe0ff */
[----:B------:R-:W-:Y:S01]  /*0a90*/  ISETP.NE.AND P0, PT, R8, RZ, PT ;  /* 0x000000ff0800720c */ /* 0x000fe20003f05270 */
[----:B---3--:R-:W-:Y:S04]  /*0aa0*/  STG.E desc[UR4][R2.64], R19 ;  /* 0x0000001302007986 */ /* 0x008fe8000c101904 */
[----:B----4-:R-:W-:Y:S04]  /*0ab0*/  STG.E desc[UR4][R4.64], R17 ;  /* 0x0000001104007986 */ /* 0x010fe8000c101904 */
[----:B------:R-:W3:Y:S04]  /*0ac0*/  LDG.E R21, desc[UR4][R4.64+0x1000] ;  /* 0x0010000404157981 */ /* 0x000ee8000c1e1900 */
[----:B0-----:R-:W4:Y:S01]  /*0ad0*/  LDG.E R11, desc[UR4][R2.64+0x4] ;  /* 0x00000404020b7981 */ /* 0x001f22000c1e1900 */
[----:B------:R-:W-:-:S02]  /*0ae0*/  IADD3 R12, P1, PT, R2, 0x10, RZ ;  /* 0x00000010020c7810 */ /* 0x000fc40007f3e0ff */
[----:B-1----:R-:W-:-:S03]  /*0af0*/  IADD3 R9, P2, PT, R4, 0x4000, RZ ;  /* 0x0000400004097810 */ /* 0x002fc60007f5e0ff */
[----:B--2---:R-:W-:Y:S02]  /*0b00*/  IMAD.X R13, RZ, RZ, R3, P1 ;  /* 0x000000ffff0d7224 */ /* 0x004fe400008e0603 */
[----:B------:R-:W-:Y:S01]  /*0b10*/  IMAD.X R10, RZ, RZ, R5, P2 ;  /* 0x000000ffff0a7224 */ /* 0x000fe200010e0605 */
[----:B---3--:R0:W-:Y:S04]  /*0b20*/  STG.E desc[UR4][R2.64+0x4], R21 ;  /* 0x0000041502007986 */ /* 0x0081e8000c101904 */
[----:B----4-:R1:W-:Y:S01]  /*0b30*/  STG.E desc[UR4][R4.64+0x1000], R11 ;  /* 0x0010000b04007986 */ /* 0x0103e2000c101904 */
[----:B0-----:R-:W-:Y:S01]  /*0b40*/  IMAD.MOV.U32 R2, RZ, RZ, R12 ;  /* 0x000000ffff027224 */ /* 0x001fe200078e000c */
[----:B------:R-:W-:Y:S01]  /*0b50*/  MOV R3, R13 ;  /* 0x0000000d00037202 */ /* 0x000fe20000000f00 */
[----:B-1----:R-:W-:-:S02]  /*0b60*/  IMAD.MOV.U32 R4, RZ, RZ, R9 ;  /* 0x000000ffff047224 */ /* 0x002fc400078e0009 */
[----:B------:R-:W-:Y:S01]  /*0b70*/  IMAD.MOV.U32 R5, RZ, RZ, R10 ;  /* 0x000000ffff057224 */ /* 0x000fe200078e000a */
[----:B------:R-:W-:Y:S06]  /*0b80*/  @P0 BRA `(.L_x_5) ;  /* 0xfffffffc00940947 */ /* 0x000fec000383ffff */
.L_x_4:
[----:B0-----:R-:W-:Y:S05]  /*0b90*/  BSYNC.RECONVERGENT B1 ;  /* 0x0000000000017941 */ /* 0x001fea0003800200 */
.L_x_3:
[----:B------:R-:W-:Y:S05]  /*0ba0*/  WARPSYNC.ALL ;  /* 0x0000000000007948 */ /* 0x000fea0003800000 */
[----:B------:R-:W-:-:S13]  /*0bb0*/  ISETP.NE.AND P0, PT, R0, RZ, PT ;  /* 0x000000ff0000720c */ /* 0x000fda0003f05270 */
[----:B------:R-:W-:Y:S05]  /*0bc0*/  @!P0 EXIT ;  /* 0x000000000000894d */ /* 0x000fea0003800000 */
[----:B------:R-:W0:Y:S01]  /*0bd0*/  LDCU.64 UR6, c[0x0][0x388] ;  /* 0x00007100ff0677ac */ /* 0x000e220008000a00 */
[----:B------:R-:W-:-:S04]  /*0be0*/  IMAD.WIDE.U32 R2, R6, 0x4, RZ ;  /* 0x0000000406027825 */ /* 0x000fc800078e00ff */
[----:B------:R-:W-:-:S04]  /*0bf0*/  IMAD.WIDE.U32 R4, R7, 0x4, RZ ;  /* 0x0000000407047825 */ /* 0x000fc800078e00ff */
[----:B------:R-:W-:-:S04]  /*0c00*/  IMAD.WIDE.U32 R2, R7, 0x1000, R2 ;  /* 0x0000100007027825 */ /* 0x000fc800078e0002 */
[----:B------:R-:W-:-:S04]  /*0c10*/  IMAD.WIDE.U32 R4, R6, 0x1000, R4 ;  /* 0x0000100006047825 */ /* 0x000fc800078e0004 */
[----:B------:R-:W-:Y:S01]  /*0c20*/  IMAD.MOV R0, RZ, RZ, -R0 ;  /* 0x000000ffff007224 */ /* 0x000fe200078e0a00 */
[----:B0-----:R-:W-:Y:S02]  /*0c30*/  IADD3 R8, P0, PT, R2, UR6, RZ ;  /* 0x0000000602087c10 */ /* 0x001fe4000ff1e0ff */
[----:B------:R-:W-:Y:S02]  /*0c40*/  IADD3 R6, P1, PT, R4, UR6, RZ ;  /* 0x0000000604067c10 */ /* 0x000fe4000ff3e0ff */
[----:B------:R-:W-:Y:S02]  /*0c50*/  IADD3.X R13, PT, PT, R3, UR7, RZ, P0, !PT ;  /* 0x00000007030d7c10 */ /* 0x000fe400087fe4ff */
[----:B------:R-:W-:-:S09]  /*0c60*/  IADD3.X R11, PT, PT, R5, UR7, RZ, P1, !PT ;  /* 0x00000007050b7c10 */ /* 0x000fd20008ffe4ff */
.L_x_12:
[----:B0-----:R-:W-:Y:S01]  /*0c70*/  MOV R2, R8 ;  /* 0x0000000800027202 */ /* 0x001fe20000000f00 */
[----:B------:R-:W-:Y:S02]  /*0c80*/  IMAD.MOV.U32 R3, RZ, RZ, R13 ;  /* 0x000000ffff037224 */ /* 0x000fe400078e000d */
[----:B------:R-:W-:Y:S02]  /*0c90*/  IMAD.MOV.U32 R4, RZ, RZ, R6 ;  /* 0x000000ffff047224 */ /* 0x000fe400078e0006 */
[----:B------:R-:W-:Y:S01]  /*0ca0*/  IMAD.MOV.U32 R5, RZ, RZ, R11 ;  /* 0x000000ffff057224 */ /* 0x000fe200078e000b */
[----:B------:R-:W2:Y:S04]  /*0cb0*/  LDG.E R9, desc[UR4][R2.64] ;  /* 0x0000000402097981 */ /* 0x000ea8000c1e1900 */
[----:B------:R-:W3:Y:S01]  /*0cc0*/  LDG.E R7, desc[UR4][R4.64] ;  /* 0x0000000404077981 */ /* 0x000ee2000c1e1900 */
[----:B------:R-:W-:-:S02]  /*0cd0*/  IADD3 R0, PT, PT, R0, 0x1, RZ ;  /* 0x0000000100007810 */ /* 0x000fc40007ffe0ff */
[----:B------:R-:W-:Y:S02]  /*0ce0*/  IADD3 R8, P1, PT, R2, 0x1000, RZ ;  /* 0x0000100002087810 */ /* 0x000fe40007f3e0ff */
[----:B------:R-:W-:Y:S02]  /*0cf0*/  ISETP.NE.AND P0, PT, R0, RZ, PT ;  /* 0x000000ff0000720c */ /* 0x000fe40003f05270 */
[----:B------:R-:W-:Y:S01]  /*0d00*/  IADD3 R6, P2, PT, R4, 0x4, RZ ;  /* 0x0000000404067810 */ /* 0x000fe20007f5e0ff */
[----:B------:R-:W-:-:S04]  /*0d10*/  IMAD.X R13, RZ, RZ, R3, P1 ;  /* 0x000000ffff0d7224 */ /* 0x000fc800008e0603 */
[----:B------:R-:W-:Y:S01]  /*0d20*/  IMAD.X R11, RZ, RZ, R5, P2 ;  /* 0x000000ffff0b7224 */ /* 0x000fe200010e0605 */
[----:B--2---:R0:W-:Y:S04]  /*0d30*/  STG.E desc[UR4][R4.64], R9 ;  /* 0x0000000904007986 */ /* 0x0041e8000c101904 */
[----:B---3--:R0:W-:Y:S01]  /*0d40*/  STG.E desc[UR4][R2.64], R7 ;  /* 0x0000000702007986 */ /* 0x0081e2000c101904 */
[----:B------:R-:W-:Y:S05]  /*0d50*/  @P0 BRA `(.L_x_12) ;  /* 0xfffffffc00c40947 */ /* 0x000fea000383ffff */
[----:B------:R-:W-:Y:S05]  /*0d60*/  EXIT ;  /* 0x000000000000794d */ /* 0x000fea0003800000 */
.L_x_13:
        /* <DEDUP_REMOVED lines=9> */
.L_x_16:


//--------------------- .nv.shared.reserved.0     --------------------------
	.section	.nv.shared.reserved.0,"aw",@nobits
	.weak		__nv_reservedSMEM_offset_0_alias
	.size		__nv_reservedSMEM_offset_0_alias, 0, 64
	.other		__nv_reservedSMEM_offset_0_alias,@"STO_CUDA_RESERVED_SHARED STV_DEFAULT"
__nv_reservedSMEM_offset_0_alias:
	.zero		0
	.zero		64


//--------------------- .nv.shared._Z12cudaMultiplyiPA1024_jS0_S0_ --------------------------
	.section	.nv.shared._Z12cudaMultiplyiPA1024_jS0_S0_,"aw",@nobits
	.sectionflags	@""
	.align	4
.nv.shared._Z12cudaMultiplyiPA1024_jS0_S0_:
	.zero		9216


//--------------------- .nv.constant0._Z7cudaAddiPA1024_jS0_S0_ --------------------------
	.section	.nv.constant0._Z7cudaAddiPA1024_jS0_S0_,"a",@progbits
	.sectionflags	@""
	.align	4
.nv.constant0._Z7cudaAddiPA1024_jS0_S0_:
	.zero		928


//--------------------- .nv.constant0._Z12cudaMultiplyiPA1024_jS0_S0_ --------------------------
	.section	.nv.constant0._Z12cudaMultiplyiPA1024_jS0_S0_,"a",@progbits
	.sectionflags	@""
	.align	4
.nv.constant0._Z12cudaMultiplyiPA1024_jS0_S0_:
	.zero		928


//--------------------- .nv.constant0._Z13cudaTransposeiPA1024_j --------------------------
	.section	.nv.constant0._Z13cudaTransposeiPA1024_j,"a",@progbits
	.sectionflags	@""
	.align	4
.nv.constant0._Z13cudaTransposeiPA1024_j:
	.zero		912


//--------------------- SYMBOLS --------------------------

	.type		.nv.reservedSmem.offset0,@object
	.size		.nv.reservedSmem.offset0,0x4
	.type		.nv.reservedSmem.cap,@object
	.size		.nv.reservedSmem.cap,0x4
